	.target	sm_100a

	.elftype	@"ET_EXEC"


//--------------------- .note.nv.tkinfo           --------------------------
	.section	.note.nv.tkinfo,"",@"SHT_NOTE"
	.sectionflags	@"SHF_NOTE_NV_TKINFO"
	.tkinfo
        /*0018*/ 	.word	0x00000002
        /*0030*/ 	.string	""
        /*0030*/ 	.string	"ptxas"
        /*0030*/ 	.string	"Cuda compilation tools, release 13.0, V13.0.88"
        /*0030*/ 	.string	"Build cuda_13.0.r13.0/compiler.36424714_0"
        /*0030*/ 	.string	"-arch sm_100a -m 64 "



//--------------------- .note.nv.cuinfo           --------------------------
	.section	.note.nv.cuinfo,"",@"SHT_NOTE"
	.sectionflags	@"SHF_NOTE_NV_CUINFO"
        /*0018*/ 	.short	0x0002
        /*001a*/ 	.short	0x0064
        /*001c*/ 	.short	0x0082
	.zero		2


//--------------------- .nv.info                  --------------------------
	.section	.nv.info,"",@"SHT_CUDA_INFO"
	.align	4


	//----- nvinfo : EIATTR_REGCOUNT
	.align		4
        /*0000*/ 	.byte	0x04, 0x2f
        /*0002*/ 	.short	(.L_19 - .L_18)
	.align		4
.L_18:
        /*0004*/ 	.word	index@(_ZN7cutlass13device_kernelINS_4gemm6kernel13GemmUniversalIN4cute5tupleIJiiiiEEENS1_10collective13CollectiveMmaINS1_35MainloopSm100TmaUmmaWarpSpecializedILi4ELi2ELi4ENS5_IJNS4_1CILi1EEESB_SB_EEEEENS5_IJNSA_ILi128EEENSA_ILi64EEESE_EEENS_12float_e4m3_tENS5_IJlSB_lEEESH_SI_NS4_8TiledMMAINS4_8MMA_AtomIJNS4_10MMA_TraitsINS4_19SM100_MMA_F8F6F4_SSEJSH_SH_fSE_SF_NS4_17integral_constantINS4_4UMMA5MajorELSP_0EEESQ_NSN_INSO_7ScaleInELSR_0EEESS_EEEEEENS4_6LayoutISC_NS5_IJNSA_ILi0EEESW_SW_EEEEENS5_IJNS4_10UnderscoreESZ_SZ_EEEEENS4_13SM90_TMA_LOADENS4_14ComposedLayoutINS4_7SwizzleILi3ELi4ELi3EEENS4_18smem_ptr_flag_bitsILi8EEENSV_INS5_IJNSA_ILi8EEESE_EEENS5_IJSE_SB_EEEEEEEvNS4_8identityES12_S1C_vS1D_EENS_8epilogue10collective18CollectiveEpilogueINS1F_23Sm100TmaWarpSpecializedILi1ELi1ELi64ELb0ELb0EEEJSG_NS5_IJNSV_ISE_SB_EENSV_ISF_SB_EEEEESH_SI_SH_SI_NS1F_6fusion15FusionCallbacksIS1J_NS1N_17LinearCombinationISH_fSH_fLNS_15FloatRoundStyleE2EEESG_S1M_JEEENS4_5SM1004TMEM4LOAD26SM100_TMEM_LOAD_32dp32b64xES12_NS13_INS14_ILi2ELi4ELi3EEES17_NSV_INS5_IJS18_SF_EEENS5_IJSF_SB_EEEEEEENS4_39AutoVectorizingCopyWithAssumedAlignmentILi128EEENS4_14SM90_TMA_STOREES21_S23_S23_EEEvvEEEEvNT_6ParamsE)
        /*0008*/ 	.word	0x000000c2


	//----- nvinfo : EIATTR_FRAME_SIZE
	.align		4
.L_19:
        /*000c*/ 	.byte	0x04, 0x11
        /*000e*/ 	.short	(.L_21 - .L_20)
	.align		4
.L_20:
        /*0010*/ 	.word	index@($__internal_2_$__cuda_sm10x_tcgen05_guardrail_trap_unallocated_columns_being_dealloced)
        /*0014*/ 	.word	0x00000000


	//----- nvinfo : EIATTR_FRAME_SIZE
	.align		4
.L_21:
        /*0018*/ 	.byte	0x04, 0x11
        /*001a*/ 	.short	(.L_23 - .L_22)
	.align		4
.L_22:
        /*001c*/ 	.word	index@($__internal_1_$__cuda_sm10x_tcgen05_guardrail_trap_phase_invalid_during_alloc)
        /*0020*/ 	.word	0x00000000


	//----- nvinfo : EIATTR_FRAME_SIZE
	.align		4
.L_23:
        /*0024*/ 	.byte	0x04, 0x11
        /*0026*/ 	.short	(.L_25 - .L_24)
	.align		4
.L_24:
        /*0028*/ 	.word	index@($__internal_0_$__cuda_sm10x_tcgen05_guardrail_trap_col_being_dealloced_not_returned_by_alloc)
        /*002c*/ 	.word	0x00000000


	//----- nvinfo : EIATTR_FRAME_SIZE
	.align		4
.L_25:
        /*0030*/ 	.byte	0x04, 0x11
        /*0032*/ 	.short	(.L_27 - .L_26)
	.align		4
.L_26:
        /*0034*/ 	.word	index@(_ZN7cutlass13device_kernelINS_4gemm6kernel13GemmUniversalIN4cute5tupleIJiiiiEEENS1_10collective13CollectiveMmaINS1_35MainloopSm100TmaUmmaWarpSpecializedILi4ELi2ELi4ENS5_IJNS4_1CILi1EEESB_SB_EEEEENS5_IJNSA_ILi128EEENSA_ILi64EEESE_EEENS_12float_e4m3_tENS5_IJlSB_lEEESH_SI_NS4_8TiledMMAINS4_8MMA_AtomIJNS4_10MMA_TraitsINS4_19SM100_MMA_F8F6F4_SSEJSH_SH_fSE_SF_NS4_17integral_constantINS4_4UMMA5MajorELSP_0EEESQ_NSN_INSO_7ScaleInELSR_0EEESS_EEEEEENS4_6LayoutISC_NS5_IJNSA_ILi0EEESW_SW_EEEEENS5_IJNS4_10UnderscoreESZ_SZ_EEEEENS4_13SM90_TMA_LOADENS4_14ComposedLayoutINS4_7SwizzleILi3ELi4ELi3EEENS4_18smem_ptr_flag_bitsILi8EEENSV_INS5_IJNSA_ILi8EEESE_EEENS5_IJSE_SB_EEEEEEEvNS4_8identityES12_S1C_vS1D_EENS_8epilogue10collective18CollectiveEpilogueINS1F_23Sm100TmaWarpSpecializedILi1ELi1ELi64ELb0ELb0EEEJSG_NS5_IJNSV_ISE_SB_EENSV_ISF_SB_EEEEESH_SI_SH_SI_NS1F_6fusion15FusionCallbacksIS1J_NS1N_17LinearCombinationISH_fSH_fLNS_15FloatRoundStyleE2EEESG_S1M_JEEENS4_5SM1004TMEM4LOAD26SM100_TMEM_LOAD_32dp32b64xES12_NS13_INS14_ILi2ELi4ELi3EEES17_NSV_INS5_IJS18_SF_EEENS5_IJSF_SB_EEEEEEENS4_39AutoVectorizingCopyWithAssumedAlignmentILi128EEENS4_14SM90_TMA_STOREES21_S23_S23_EEEvvEEEEvNT_6ParamsE)
        /*0038*/ 	.word	0x00000000


	//----- nvinfo : EIATTR_MIN_STACK_SIZE
	.align		4
.L_27:
        /*003c*/ 	.byte	0x04, 0x12
        /*003e*/ 	.short	(.L_29 - .L_28)
	.align		4
.L_28:
        /*0040*/ 	.word	index@(_ZN7cutlass13device_kernelINS_4gemm6kernel13GemmUniversalIN4cute5tupleIJiiiiEEENS1_10collective13CollectiveMmaINS1_35MainloopSm100TmaUmmaWarpSpecializedILi4ELi2ELi4ENS5_IJNS4_1CILi1EEESB_SB_EEEEENS5_IJNSA_ILi128EEENSA_ILi64EEESE_EEENS_12float_e4m3_tENS5_IJlSB_lEEESH_SI_NS4_8TiledMMAINS4_8MMA_AtomIJNS4_10MMA_TraitsINS4_19SM100_MMA_F8F6F4_SSEJSH_SH_fSE_SF_NS4_17integral_constantINS4_4UMMA5MajorELSP_0EEESQ_NSN_INSO_7ScaleInELSR_0EEESS_EEEEEENS4_6LayoutISC_NS5_IJNSA_ILi0EEESW_SW_EEEEENS5_IJNS4_10UnderscoreESZ_SZ_EEEEENS4_13SM90_TMA_LOADENS4_14ComposedLayoutINS4_7SwizzleILi3ELi4ELi3EEENS4_18smem_ptr_flag_bitsILi8EEENSV_INS5_IJNSA_ILi8EEESE_EEENS5_IJSE_SB_EEEEEEEvNS4_8identityES12_S1C_vS1D_EENS_8epilogue10collective18CollectiveEpilogueINS1F_23Sm100TmaWarpSpecializedILi1ELi1ELi64ELb0ELb0EEEJSG_NS5_IJNSV_ISE_SB_EENSV_ISF_SB_EEEEESH_SI_SH_SI_NS1F_6fusion15FusionCallbacksIS1J_NS1N_17LinearCombinationISH_fSH_fLNS_15FloatRoundStyleE2EEESG_S1M_JEEENS4_5SM1004TMEM4LOAD26SM100_TMEM_LOAD_32dp32b64xES12_NS13_INS14_ILi2ELi4ELi3EEES17_NSV_INS5_IJS18_SF_EEENS5_IJSF_SB_EEEEEEENS4_39AutoVectorizingCopyWithAssumedAlignmentILi128EEENS4_14SM90_TMA_STOREES21_S23_S23_EEEvvEEEEvNT_6ParamsE)
        /*0044*/ 	.word	0x00000000
.L_29:


//--------------------- .nv.compat                --------------------------
	.section	.nv.compat,"",@"SHT_CUDA_COMPAT_INFO"
	.align	4
        /*0000*/ 	.byte	0x02, 0x09, 0x01, 0x00, 0x02, 0x02, 0x02, 0x00, 0x02, 0x05, 0x05, 0x00, 0x03, 0x07, 0x01, 0x01
        /*0010*/ 	.byte	0x02, 0x03, 0x01, 0x00, 0x02, 0x06, 0x01, 0x00, 0x04, 0x0b, 0x08, 0x00, 0x09, 0x00, 0x00, 0x00
        /*0020*/ 	.byte	0x00, 0x00, 0x00, 0x00


//--------------------- .nv.info._ZN7cutlass13device_kernelINS_4gemm6kernel13GemmUniversalIN4cute5tupleIJiiiiEEENS1_10collective13CollectiveMmaINS1_35MainloopSm100TmaUmmaWarpSpecializedILi4ELi2ELi4ENS5_IJNS4_1CILi1EEESB_SB_EEEEENS5_IJNSA_ILi128EEENSA_ILi64EEESE_EEENS_12float_e4m3_tENS5_IJlSB_lEEESH_SI_NS4_8TiledMMAINS4_8MMA_AtomIJNS4_10MMA_TraitsINS4_19SM100_MMA_F8F6F4_SSEJSH_SH_fSE_SF_NS4_17integral_constantINS4_4UMMA5MajorELSP_0EEESQ_NSN_INSO_7ScaleInELSR_0EEESS_EEEEEENS4_6LayoutISC_NS5_IJNSA_ILi0EEESW_SW_EEEEENS5_IJNS4_10UnderscoreESZ_SZ_EEEEENS4_13SM90_TMA_LOADENS4_14ComposedLayoutINS4_7SwizzleILi3ELi4ELi3EEENS4_18smem_ptr_flag_bitsILi8EEENSV_INS5_IJNSA_ILi8EEESE_EEENS5_IJSE_SB_EEEEEEEvNS4_8identityES12_S1C_vS1D_EENS_8epilogue10collective18CollectiveEpilogueINS1F_23Sm100TmaWarpSpecializedILi1ELi1ELi64ELb0ELb0EEEJSG_NS5_IJNSV_ISE_SB_EENSV_ISF_SB_EEEEESH_SI_SH_SI_NS1F_6fusion15FusionCallbacksIS1J_NS1N_17LinearCombinationISH_fSH_fLNS_15FloatRoundStyleE2EEESG_S1M_JEEENS4_5SM1004TMEM4LOAD26SM100_TMEM_LOAD_32dp32b64xES12_NS13_INS14_ILi2ELi4ELi3EEES17_NSV_INS5_IJS18_SF_EEENS5_IJSF_SB_EEEEEEENS4_39AutoVectorizingCopyWithAssumedAlignmentILi128EEENS4_14SM90_TMA_STOREES21_S23_S23_EEEvvEEEEvNT_6ParamsE --------------------------
	.section	.nv.info._ZN7cutlass13device_kernelINS_4gemm6kernel13GemmUniversalIN4cute5tupleIJiiiiEEENS1_10collective13CollectiveMmaINS1_35MainloopSm100TmaUmmaWarpSpecializedILi4ELi2ELi4ENS5_IJNS4_1CILi1EEESB_SB_EEEEENS5_IJNSA_ILi128EEENSA_ILi64EEESE_EEENS_12float_e4m3_tENS5_IJlSB_lEEESH_SI_NS4_8TiledMMAINS4_8MMA_AtomIJNS4_10MMA_TraitsINS4_19SM100_MMA_F8F6F4_SSEJSH_SH_fSE_SF_NS4_17integral_constantINS4_4UMMA5MajorELSP_0EEESQ_NSN_INSO_7ScaleInELSR_0EEESS_EEEEEENS4_6LayoutISC_NS5_IJNSA_ILi0EEESW_SW_EEEEENS5_IJNS4_10UnderscoreESZ_SZ_EEEEENS4_13SM90_TMA_LOADENS4_14ComposedLayoutINS4_7SwizzleILi3ELi4ELi3EEENS4_18smem_ptr_flag_bitsILi8EEENSV_INS5_IJNSA_ILi8EEESE_EEENS5_IJSE_SB_EEEEEEEvNS4_8identityES12_S1C_vS1D_EENS_8epilogue10collective18CollectiveEpilogueINS1F_23Sm100TmaWarpSpecializedILi1ELi1ELi64ELb0ELb0EEEJSG_NS5_IJNSV_ISE_SB_EENSV_ISF_SB_EEEEESH_SI_SH_SI_NS1F_6fusion15FusionCallbacksIS1J_NS1N_17LinearCombinationISH_fSH_fLNS_15FloatRoundStyleE2EEESG_S1M_JEEENS4_5SM1004TMEM4LOAD26SM100_TMEM_LOAD_32dp32b64xES12_NS13_INS14_ILi2ELi4ELi3EEES17_NSV_INS5_IJS18_SF_EEENS5_IJSF_SB_EEEEEEENS4_39AutoVectorizingCopyWithAssumedAlignmentILi128EEENS4_14SM90_TMA_STOREES21_S23_S23_EEEvvEEEEvNT_6ParamsE,"",@"SHT_CUDA_INFO"
	.sectionflags	@""
	.align	4


	//----- nvinfo : EIATTR_CUDA_API_VERSION
	.align		4
        /*0000*/ 	.byte	0x04, 0x37
        /*0002*/ 	.short	(.L_31 - .L_30)
.L_30:
        /*0004*/ 	.word	0x00000082


	//----- nvinfo : EIATTR_KPARAM_INFO
	.align		4
.L_31:
        /*0008*/ 	.byte	0x04, 0x17
        /*000a*/ 	.short	(.L_33 - .L_32)
.L_32:
        /*000c*/ 	.word	0x00000000
        /*0010*/ 	.short	0x0000
        /*0012*/ 	.short	0x0000
        /*0014*/ 	.byte	0x00, 0xf0, 0x01, 0x20


	//----- nvinfo : EIATTR_AT_ENTRY_FRAGMENTS
	.align		4
.L_33:
        /*0018*/ 	.byte	0x04, 0x4f
        /*001a*/ 	.short	(.L_35 - .L_34)


	//   ....[0]....
.L_34:
        /*001c*/ 	.word	0x00000006


	//----- nvinfo : EIATTR_RESERVED_SMEM_USED
	.align		4
.L_35:
        /*0020*/ 	.byte	0x01, 0x41
	.zero		2


	//----- nvinfo : EIATTR_SPARSE_MMA_MASK
	.align		4
        /*0024*/ 	.byte	0x03, 0x50
        /*0026*/ 	.short	0x0000


	//----- nvinfo : EIATTR_TCGEN05_1CTA_USED
	.align		4
        /*0028*/ 	.byte	0x01, 0x51
	.zero		2


	//----- nvinfo : EIATTR_MAXREG_COUNT
	.align		4
        /*002c*/ 	.byte	0x03, 0x1b
        /*002e*/ 	.short	0x00ff


	//----- nvinfo : EIATTR_NUM_BARRIERS
	.align		4
        /*0030*/ 	.byte	0x02, 0x4c
        /*0032*/ 	.byte	0x07
	.zero		1


	//----- nvinfo : EIATTR_EXTERNS
	.align		4
        /*0034*/ 	.byte	0x04, 0x0f
        /*0036*/ 	.short	(.L_37 - .L_36)


	//   ....[0]....
	.align		4
.L_36:
        /*0038*/ 	.word	index@(__assertfail)


	//----- nvinfo : EIATTR_MERCURY_ISA_VERSION
	.align		4
.L_37:
        /*003c*/ 	.byte	0x03, 0x5f
        /*003e*/ 	.short	0x0101


	//----- nvinfo : EIATTR_INT_WARP_WIDE_INSTR_OFFSETS
	.align		4
        /*0040*/ 	.byte	0x04, 0x31
        /*0042*/ 	.short	(.L_39 - .L_38)


	//   ....[0]....
.L_38:
        /*0044*/ 	.word	0x00001d80


	//   ....[1]....
        /*0048*/ 	.word	0x000037d0


	//   ....[2]....
        /*004c*/ 	.word	0x000037f0


	//   ....[3]....
        /*0050*/ 	.word	0x00003820


	//   ....[4]....
        /*0054*/ 	.word	0x00004230


	//   ....[5]....
        /*0058*/ 	.word	0x00004320


	//----- nvinfo : EIATTR_COOP_GROUP_MASK_REGIDS
	.align		4
.L_39:
        /*005c*/ 	.byte	0x04, 0x29
        /*005e*/ 	.short	(.L_41 - .L_40)


	//   ....[0]....
.L_40:
        /*0060*/ 	.word	0xffffffff


	//   ....[1]....
        /*0064*/ 	.word	0xffffffff


	//   ....[2]....
        /*0068*/ 	.word	0xffffffff


	//   ....[3]....
        /*006c*/ 	.word	0xffffffff


	//   ....[4]....
        /*0070*/ 	.word	0xffffffff


	//   ....[5]....
        /*0074*/ 	.word	0xffffffff


	//   ....[6]....
        /*0078*/ 	.word	0xffffffff


	//   ....[7]....
        /*007c*/ 	.word	0xffffffff


	//   ....[8]....
        /*0080*/ 	.word	0xffffffff


	//   ....[9]....
        /*0084*/ 	.word	0xffffffff


	//   ....[10]....
        /*0088*/ 	.word	0xffffffff


	//   ....[11]....
        /*008c*/ 	.word	0xffffffff


	//   ....[12]....
        /*0090*/ 	.word	0xffffffff


	//----- nvinfo : EIATTR_COOP_GROUP_INSTR_OFFSETS
	.align		4
.L_41:
        /*0094*/ 	.byte	0x04, 0x28
        /*0096*/ 	.short	(.L_43 - .L_42)


	//   ....[0]....
.L_42:
        /*0098*/ 	.word	0x00000090


	//   ....[1]....
        /*009c*/ 	.word	0x000004d0


	//   ....[2]....
        /*00a0*/ 	.word	0x00000640


	//   ....[3]....
        /*00a4*/ 	.word	0x00000780


	//   ....[4]....
        /*00a8*/ 	.word	0x00000880


	//   ....[5]....
        /*00ac*/ 	.word	0x000009f0


	//   ....[6]....
        /*00b0*/ 	.word	0x00000b90


	//   ....[7]....
        /*00b4*/ 	.word	0x00001c60


	//   ....[8]....
        /*00b8*/ 	.word	0x00002a40


	//   ....[9]....
        /*00bc*/ 	.word	0x00002c50


	//   ....[10]....
        /*00c0*/ 	.word	0x00002c80


	//   ....[11]....
        /*00c4*/ 	.word	0x000036b0


	//   ....[12]....
        /*00c8*/ 	.word	0x000038e0


	//----- nvinfo : EIATTR_VRC_CTA_INIT_COUNT
	.align		4
.L_43:
        /*00cc*/ 	.byte	0x02, 0x4a
        /*00ce*/ 	.byte	0x80
	.zero		1


	//----- nvinfo : EIATTR_SYSCALL_OFFSETS
	.align		4
        /*00d0*/ 	.byte	0x04, 0x46
        /*00d2*/ 	.short	(.L_45 - .L_44)


	//   ....[0]....
.L_44:
        /*00d4*/ 	.word	0x00004d10


	//   ....[1]....
        /*00d8*/ 	.word	0x00004e50


	//   ....[2]....
        /*00dc*/ 	.word	0x000055f0


	//----- nvinfo : EIATTR_MBARRIER_INSTR_OFFSETS
	.align		4
.L_45:
        /*00e0*/ 	.byte	0x04, 0x39
        /*00e2*/ 	.short	(.L_47 - .L_46)


	//   ....[0]....
.L_46:
        /*00e4*/ 	.word	0x000005b0
        /*00e8*/ 	.word	0x000000ff
        /*00ec*/ 	.word	0x00000000
        /*00f0*/ 	.short	0x0100
        /*00f2*/ 	.byte	0x05
	.zero		1


	//   ....[1]....
        /*00f4*/ 	.word	0x000005c0
        /*00f8*/ 	.word	0x000000ff
        /*00fc*/ 	.word	0x00000020
        /*0100*/ 	.short	0x0100
        /*0102*/ 	.byte	0x05
	.zero		1


	//   ....[2]....
        /*0104*/ 	.word	0x000005d0
        /*0108*/ 	.word	0x000000ff
        /*010c*/ 	.word	0x00000008
        /*0110*/ 	.short	0x0100
        /*0112*/ 	.byte	0x05
	.zero		1


	//   ....[3]....
        /*0114*/ 	.word	0x000005e0
        /*0118*/ 	.word	0x000000ff
        /*011c*/ 	.word	0x00000028
        /*0120*/ 	.short	0x0100
        /*0122*/ 	.byte	0x05
	.zero		1


	//   ....[4]....
        /*0124*/ 	.word	0x000005f0
        /*0128*/ 	.word	0x000000ff
        /*012c*/ 	.word	0x00000010
        /*0130*/ 	.short	0x0100
        /*0132*/ 	.byte	0x05
	.zero		1


	//   ....[5]....
        /*0134*/ 	.word	0x00000600
        /*0138*/ 	.word	0x000000ff
        /*013c*/ 	.word	0x00000030
        /*0140*/ 	.short	0x0100
        /*0142*/ 	.byte	0x05
	.zero		1


	//   ....[6]....
        /*0144*/ 	.word	0x00000610
        /*0148*/ 	.word	0x000000ff
        /*014c*/ 	.word	0x00000018
        /*0150*/ 	.short	0x0100
        /*0152*/ 	.byte	0x05
	.zero		1


	//   ....[7]....
        /*0154*/ 	.word	0x00000620
        /*0158*/ 	.word	0x000000ff
        /*015c*/ 	.word	0x00000038
        /*0160*/ 	.short	0x0100
        /*0162*/ 	.byte	0x05
	.zero		1


	//   ....[8]....
        /*0164*/ 	.word	0x00000750
        /*0168*/ 	.word	0x000000ff
        /*016c*/ 	.word	0x00000040
        /*0170*/ 	.short	0x0100
        /*0172*/ 	.byte	0x06
	.zero		1


	//   ....[9]....
        /*0174*/ 	.word	0x00000760
        /*0178*/ 	.word	0x000000ff
        /*017c*/ 	.word	0x00000048
        /*0180*/ 	.short	0x0100
        /*0182*/ 	.byte	0x06
	.zero		1


	//   ....[10]....
        /*0184*/ 	.word	0x00000850
        /*0188*/ 	.word	0x000000ff
        /*018c*/ 	.word	0x00000050
        /*0190*/ 	.short	0x0100
        /*0192*/ 	.byte	0x05
	.zero		1


	//   ....[11]....
        /*0194*/ 	.word	0x00000860
        /*0198*/ 	.word	0x000000ff
        /*019c*/ 	.word	0x00000058
        /*01a0*/ 	.short	0x0100
        /*01a2*/ 	.byte	0x05
	.zero		1


	//   ....[12]....
        /*01a4*/ 	.word	0x000009a0
        /*01a8*/ 	.word	0x000000ff
        /*01ac*/ 	.word	0x00000060
        /*01b0*/ 	.short	0x0100
        /*01b2*/ 	.byte	0x05
	.zero		1


	//   ....[13]....
        /*01b4*/ 	.word	0x000009b0
        /*01b8*/ 	.word	0x000000ff
        /*01bc*/ 	.word	0x00000070
        /*01c0*/ 	.short	0x0100
        /*01c2*/ 	.byte	0x05
	.zero		1


	//   ....[14]....
        /*01c4*/ 	.word	0x000009c0
        /*01c8*/ 	.word	0x000000ff
        /*01cc*/ 	.word	0x00000068
        /*01d0*/ 	.short	0x0100
        /*01d2*/ 	.byte	0x05
	.zero		1


	//   ....[15]....
        /*01d4*/ 	.word	0x000009d0
        /*01d8*/ 	.word	0x000000ff
        /*01dc*/ 	.word	0x00000078
        /*01e0*/ 	.short	0x0100
        /*01e2*/ 	.byte	0x05
	.zero		1


	//   ....[16]....
        /*01e4*/ 	.word	0x00000b00
        /*01e8*/ 	.word	0x000000ff
        /*01ec*/ 	.word	0x00000080
        /*01f0*/ 	.short	0x0100
        /*01f2*/ 	.byte	0x06
	.zero		1


	//   ....[17]....
        /*01f4*/ 	.word	0x00000b10
        /*01f8*/ 	.word	0x000000ff
        /*01fc*/ 	.word	0x000000a0
        /*0200*/ 	.short	0x0100
        /*0202*/ 	.byte	0x06
	.zero		1


	//   ....[18]....
        /*0204*/ 	.word	0x00000b20
        /*0208*/ 	.word	0x000000ff
        /*020c*/ 	.word	0x00000088
        /*0210*/ 	.short	0x0100
        /*0212*/ 	.byte	0x06
	.zero		1


	//   ....[19]....
        /*0214*/ 	.word	0x00000b30
        /*0218*/ 	.word	0x000000ff
        /*021c*/ 	.word	0x000000a8
        /*0220*/ 	.short	0x0100
        /*0222*/ 	.byte	0x06
	.zero		1


	//   ....[20]....
        /*0224*/ 	.word	0x00000b40
        /*0228*/ 	.word	0x000000ff
        /*022c*/ 	.word	0x00000090
        /*0230*/ 	.short	0x0100
        /*0232*/ 	.byte	0x06
	.zero		1


	//   ....[21]....
        /*0234*/ 	.word	0x00000b50
        /*0238*/ 	.word	0x000000ff
        /*023c*/ 	.word	0x000000b0
        /*0240*/ 	.short	0x0100
        /*0242*/ 	.byte	0x06
	.zero		1


	//   ....[22]....
        /*0244*/ 	.word	0x00000b60
        /*0248*/ 	.word	0x000000ff
        /*024c*/ 	.word	0x00000098
        /*0250*/ 	.short	0x0100
        /*0252*/ 	.byte	0x06
	.zero		1


	//   ....[23]....
        /*0254*/ 	.word	0x00000b70
        /*0258*/ 	.word	0x000000ff
        /*025c*/ 	.word	0x000000b8
        /*0260*/ 	.short	0x0100
        /*0262*/ 	.byte	0x06
	.zero		1


	//   ....[24]....
        /*0264*/ 	.word	0x00000c60
        /*0268*/ 	.word	0x000000ff
        /*026c*/ 	.word	0x000000c0
        /*0270*/ 	.short	0x0100
        /*0272*/ 	.byte	0x05
	.zero		1


	//   ....[25]....
        /*0274*/ 	.word	0x00000c70
        /*0278*/ 	.word	0x000000ff
        /*027c*/ 	.word	0x000000d0
        /*0280*/ 	.short	0x0100
        /*0282*/ 	.byte	0x05
	.zero		1


	//   ....[26]....
        /*0284*/ 	.word	0x00000c80
        /*0288*/ 	.word	0x000000ff
        /*028c*/ 	.word	0x000000c8
        /*0290*/ 	.short	0x0100
        /*0292*/ 	.byte	0x05
	.zero		1


	//   ....[27]....
        /*0294*/ 	.word	0x00000c90
        /*0298*/ 	.word	0x000000ff
        /*029c*/ 	.word	0x000000d8
        /*02a0*/ 	.short	0x0100
        /*02a2*/ 	.byte	0x05
	.zero		1


	//   ....[28]....
        /*02a4*/ 	.word	0x00001560
        /*02a8*/ 	.word	0x00000003
        /*02ac*/ 	.word	0x000000d0
        /*02b0*/ 	.short	0x010a
        /*02b2*/ 	.byte	0xff
	.zero		1


	//   ....[29]....
        /*02b4*/ 	.word	0x00001590
        /*02b8*/ 	.word	0x00000003
        /*02bc*/ 	.word	0x000000c0
        /*02c0*/ 	.short	0x0101
        /*02c2*/ 	.byte	0xff
	.zero		1


	//   ....[30]....
        /*02c4*/ 	.word	0x00001660
        /*02c8*/ 	.word	0x000000ff
        /*02cc*/ 	.word	0x00000020
        /*02d0*/ 	.short	0x010a
        /*02d2*/ 	.byte	0x08
	.zero		1


	//   ....[31]....
        /*02d4*/ 	.word	0x00001700
        /*02d8*/ 	.word	0x000000ff
        /*02dc*/ 	.word	0x00000020
        /*02e0*/ 	.short	0x010a
        /*02e2*/ 	.byte	0x21
	.zero		1


	//   ....[32]....
        /*02e4*/ 	.word	0x00001850
        /*02e8*/ 	.word	0x000000ff
        /*02ec*/ 	.word	0x00000020
        /*02f0*/ 	.short	0x010a
        /*02f2*/ 	.byte	0x08
	.zero		1


	//   ....[33]....
        /*02f4*/ 	.word	0x00001960
        /*02f8*/ 	.word	0x000000ff
        /*02fc*/ 	.word	0x00000058
        /*0300*/ 	.short	0x0101
        /*0302*/ 	.byte	0x04
	.zero		1


	//   ....[34]....
        /*0304*/ 	.word	0x00001980
        /*0308*/ 	.word	0x000000ff
        /*030c*/ 	.word	0x00000020
        /*0310*/ 	.short	0x010a
        /*0312*/ 	.byte	0x08
	.zero		1


	//   ....[35]....
        /*0314*/ 	.word	0x00001a00
        /*0318*/ 	.word	0x000000ff
        /*031c*/ 	.word	0x00000020
        /*0320*/ 	.short	0x010a
        /*0322*/ 	.byte	0x11
	.zero		1


	//   ....[36]....
        /*0324*/ 	.word	0x00001b50
        /*0328*/ 	.word	0x000000ff
        /*032c*/ 	.word	0x00000020
        /*0330*/ 	.short	0x010a
        /*0332*/ 	.byte	0x08
	.zero		1


	//   ....[37]....
        /*0334*/ 	.word	0x00001c90
        /*0338*/ 	.word	0x00000002
        /*033c*/ 	.word	0x00000060
        /*0340*/ 	.short	0x010a
        /*0342*/ 	.byte	0xff
	.zero		1


	//   ....[38]....
        /*0344*/ 	.word	0x00001d50
        /*0348*/ 	.word	0x00000002
        /*034c*/ 	.word	0x00000000
        /*0350*/ 	.short	0x0101
        /*0352*/ 	.byte	0xff
	.zero		1


	//   ....[39]....
        /*0354*/ 	.word	0x000022b0
        /*0358*/ 	.word	0x000000ff
        /*035c*/ 	.word	0x00000000
        /*0360*/ 	.short	0x010a
        /*0362*/ 	.byte	0x05
	.zero		1


	//   ....[40]....
        /*0364*/ 	.word	0x00002340
        /*0368*/ 	.word	0x000000ff
        /*036c*/ 	.word	0x00000000
        /*0370*/ 	.short	0x010a
        /*0372*/ 	.byte	0x05
	.zero		1


	//   ....[41]....
        /*0374*/ 	.word	0x000023d0
        /*0378*/ 	.word	0x000000ff
        /*037c*/ 	.word	0x00000000
        /*0380*/ 	.short	0x010a
        /*0382*/ 	.byte	0x05
	.zero		1


	//   ....[42]....
        /*0384*/ 	.word	0x00002470
        /*0388*/ 	.word	0x00000000
        /*038c*/ 	.word	0x00000000
        /*0390*/ 	.short	0x010a
        /*0392*/ 	.byte	0xff
	.zero		1


	//   ....[43]....
        /*0394*/ 	.word	0x00002590
        /*0398*/ 	.word	0x00000000
        /*039c*/ 	.word	0x000000c0
        /*03a0*/ 	.short	0x010a
        /*03a2*/ 	.byte	0xff
	.zero		1


	//   ....[44]....
        /*03a4*/ 	.word	0x000025f0
        /*03a8*/ 	.word	0x00000004
        /*03ac*/ 	.word	0x00000000
        /*03b0*/ 	.short	0x0101
        /*03b2*/ 	.byte	0xff
	.zero		1


	//   ....[45]....
        /*03b4*/ 	.word	0x00002610
        /*03b8*/ 	.word	0x000000ff
        /*03bc*/ 	.word	0x00000070
        /*03c0*/ 	.short	0x010a
        /*03c2*/ 	.byte	0x05
	.zero		1


	//   ....[46]....
        /*03c4*/ 	.word	0x00002730
        /*03c8*/ 	.word	0x00000000
        /*03cc*/ 	.word	0x00000060
        /*03d0*/ 	.short	0x010a
        /*03d2*/ 	.byte	0xff
	.zero		1


	//   ....[47]....
        /*03d4*/ 	.word	0x00002840
        /*03d8*/ 	.word	0x00000000
        /*03dc*/ 	.word	0x00000000
        /*03e0*/ 	.short	0x0101
        /*03e2*/ 	.byte	0xff
	.zero		1


	//   ....[48]....
        /*03e4*/ 	.word	0x000028d0
        /*03e8*/ 	.word	0x000000ff
        /*03ec*/ 	.word	0x00000070
        /*03f0*/ 	.short	0x0106
        /*03f2*/ 	.byte	0x05
	.zero		1


	//   ....[49]....
        /*03f4*/ 	.word	0x000028f0
        /*03f8*/ 	.word	0x000000ff
        /*03fc*/ 	.word	0x00000070
        /*0400*/ 	.short	0x010a
        /*0402*/ 	.byte	0x05
	.zero		1


	//   ....[50]....
        /*0404*/ 	.word	0x00002980
        /*0408*/ 	.word	0x000000ff
        /*040c*/ 	.word	0x00000070
        /*0410*/ 	.short	0x0106
        /*0412*/ 	.byte	0x04
	.zero		1


	//   ....[51]....
        /*0414*/ 	.word	0x000029c0
        /*0418*/ 	.word	0x00000000
        /*041c*/ 	.word	0x00000070
        /*0420*/ 	.short	0x010a
        /*0422*/ 	.byte	0xff
	.zero		1


	//   ....[52]....
        /*0424*/ 	.word	0x00002f00
        /*0428*/ 	.word	0x00000000
        /*042c*/ 	.word	0x00000060
        /*0430*/ 	.short	0x010a
        /*0432*/ 	.byte	0xff
	.zero		1


	//   ....[53]....
        /*0434*/ 	.word	0x00003010
        /*0438*/ 	.word	0x00000003
        /*043c*/ 	.word	0x00000000
        /*0440*/ 	.short	0x0101
        /*0442*/ 	.byte	0xff
	.zero		1


	//   ....[54]....
        /*0444*/ 	.word	0x00003020
        /*0448*/ 	.word	0x000000ff
        /*044c*/ 	.word	0x00000000
        /*0450*/ 	.short	0x010a
        /*0452*/ 	.byte	0x06
	.zero		1


	//   ....[55]....
        /*0454*/ 	.word	0x00003040
        /*0458*/ 	.word	0x000000ff
        /*045c*/ 	.word	0x000000a0
        /*0460*/ 	.short	0x010a
        /*0462*/ 	.byte	0x07
	.zero		1


	//   ....[56]....
        /*0464*/ 	.word	0x00003110
        /*0468*/ 	.word	0x000000ff
        /*046c*/ 	.word	0x00000000
        /*0470*/ 	.short	0x010a
        /*0472*/ 	.byte	0x06
	.zero		1


	//   ....[57]....
        /*0474*/ 	.word	0x00003240
        /*0478*/ 	.word	0x000000ff
        /*047c*/ 	.word	0x00000000
        /*0480*/ 	.short	0x010a
        /*0482*/ 	.byte	0x1a
	.zero		1


	//   ....[58]....
        /*0484*/ 	.word	0x000034e0
        /*0488*/ 	.word	0x000000ff
        /*048c*/ 	.word	0x00000000
        /*0490*/ 	.short	0x010a
        /*0492*/ 	.byte	0x06
	.zero		1


	//   ....[59]....
        /*0494*/ 	.word	0x00003570
        /*0498*/ 	.word	0x000000ff
        /*049c*/ 	.word	0x00000000
        /*04a0*/ 	.short	0x010a
        /*04a2*/ 	.byte	0x06
	.zero		1


	//   ....[60]....
        /*04a4*/ 	.word	0x00003600
        /*04a8*/ 	.word	0x000000ff
        /*04ac*/ 	.word	0x00000000
        /*04b0*/ 	.short	0x010a
        /*04b2*/ 	.byte	0x06
	.zero		1


	//   ....[61]....
        /*04b4*/ 	.word	0x00003690
        /*04b8*/ 	.word	0x000000ff
        /*04bc*/ 	.word	0x00000000
        /*04c0*/ 	.short	0x010a
        /*04c2*/ 	.byte	0x07
	.zero		1


	//   ....[62]....
        /*04c4*/ 	.word	0x00003ad0
        /*04c8*/ 	.word	0x00000000
        /*04cc*/ 	.word	0x00000060
        /*04d0*/ 	.short	0x010a
        /*04d2*/ 	.byte	0xff
	.zero		1


	//   ....[63]....
        /*04d4*/ 	.word	0x00003bc0
        /*04d8*/ 	.word	0x00000000
        /*04dc*/ 	.word	0x00000000
        /*04e0*/ 	.short	0x0101
        /*04e2*/ 	.byte	0xff
	.zero		1


	//   ....[64]....
        /*04e4*/ 	.word	0x00003ee0
        /*04e8*/ 	.word	0x000000ff
        /*04ec*/ 	.word	0x00000058
        /*04f0*/ 	.short	0x010a
        /*04f2*/ 	.byte	0x06
	.zero		1


	//   ....[65]....
        /*04f4*/ 	.word	0x00004060
        /*04f8*/ 	.word	0x000000ff
        /*04fc*/ 	.word	0x00000048
        /*0500*/ 	.short	0x010a
        /*0502*/ 	.byte	0x06
	.zero		1


	//   ....[66]....
        /*0504*/ 	.word	0x00004390
        /*0508*/ 	.word	0x000000ff
        /*050c*/ 	.word	0x00000040
        /*0510*/ 	.short	0x010b
        /*0512*/ 	.byte	0x06
	.zero		1


	//   ....[67]....
        /*0514*/ 	.word	0x000043b0
        /*0518*/ 	.word	0x000000ff
        /*051c*/ 	.word	0x00000000
        /*0520*/ 	.short	0x0101
        /*0522*/ 	.byte	0x25
	.zero		1


	//   ....[68]....
        /*0524*/ 	.word	0x000043f0
        /*0528*/ 	.word	0x00000000
        /*052c*/ 	.word	0x00000048
        /*0530*/ 	.short	0x010a
        /*0532*/ 	.byte	0xff
	.zero		1


	//   ....[69]....
        /*0534*/ 	.word	0x00004720
        /*0538*/ 	.word	0x00000000
        /*053c*/ 	.word	0x00000060
        /*0540*/ 	.short	0x010a
        /*0542*/ 	.byte	0xff
	.zero		1


	//   ....[70]....
        /*0544*/ 	.word	0x00004830
        /*0548*/ 	.word	0x00000000
        /*054c*/ 	.word	0x00000000
        /*0550*/ 	.short	0x0101
        /*0552*/ 	.byte	0xff
	.zero		1


	//   ....[71]....
        /*0554*/ 	.word	0x000051d0
        /*0558*/ 	.word	0x000000ff
        /*055c*/ 	.word	0x00000040
        /*0560*/ 	.short	0x010a
        /*0562*/ 	.byte	0x2b
	.zero		1


	//   ....[72]....
        /*0564*/ 	.word	0x000051e0
        /*0568*/ 	.word	0x0000009c
        /*056c*/ 	.word	0x00000080
        /*0570*/ 	.short	0x010a
        /*0572*/ 	.byte	0xff
	.zero		1


	//   ....[73]....
        /*0574*/ 	.word	0x00005370
        /*0578*/ 	.word	0x000000ff
        /*057c*/ 	.word	0x00000040
        /*0580*/ 	.short	0x010a
        /*0582*/ 	.byte	0x2b
	.zero		1


	//   ....[74]....
        /*0584*/ 	.word	0x00005470
        /*0588*/ 	.word	0x000000ff
        /*058c*/ 	.word	0x00000000
        /*0590*/ 	.short	0x0101
        /*0592*/ 	.byte	0x04
	.zero		1


	//   ....[75]....
        /*0594*/ 	.word	0x000054d0
        /*0598*/ 	.word	0x0000009c
        /*059c*/ 	.word	0x00000080
        /*05a0*/ 	.short	0x010a
        /*05a2*/ 	.byte	0xff
	.zero		1


	//   ....[76]....
        /*05a4*/ 	.word	0x00005890
        /*05a8*/ 	.word	0x000000ff
        /*05ac*/ 	.word	0x00000000
        /*05b0*/ 	.short	0x0101
        /*05b2*/ 	.byte	0x05
	.zero		1


	//   ....[77]....
        /*05b4*/ 	.word	0x00006940
        /*05b8*/ 	.word	0x00000003
        /*05bc*/ 	.word	0x000000d0
        /*05c0*/ 	.short	0x010a
        /*05c2*/ 	.byte	0xff
	.zero		1


	//   ....[78]....
        /*05c4*/ 	.word	0x000069a0
        /*05c8*/ 	.word	0x00000002
        /*05cc*/ 	.word	0x00000020
        /*05d0*/ 	.short	0x010a
        /*05d2*/ 	.byte	0xff
	.zero		1


	//   ....[79]....
        /*05d4*/ 	.word	0x00006a00
        /*05d8*/ 	.word	0x00000002
        /*05dc*/ 	.word	0x00000020
        /*05e0*/ 	.short	0x010a
        /*05e2*/ 	.byte	0xff
	.zero		1


	//   ....[80]....
        /*05e4*/ 	.word	0x00006a50
        /*05e8*/ 	.word	0x00000002
        /*05ec*/ 	.word	0x00000060
        /*05f0*/ 	.short	0x010a
        /*05f2*/ 	.byte	0xff
	.zero		1


	//   ....[81]....
        /*05f4*/ 	.word	0x00006ab0
        /*05f8*/ 	.word	0x00000000
        /*05fc*/ 	.word	0x00000000
        /*0600*/ 	.short	0x010a
        /*0602*/ 	.byte	0xff
	.zero		1


	//   ....[82]....
        /*0604*/ 	.word	0x00006b10
        /*0608*/ 	.word	0x00000000
        /*060c*/ 	.word	0x00000000
        /*0610*/ 	.short	0x010a
        /*0612*/ 	.byte	0xff
	.zero		1


	//   ....[83]....
        /*0614*/ 	.word	0x00006b70
        /*0618*/ 	.word	0x00000000
        /*061c*/ 	.word	0x00000000
        /*0620*/ 	.short	0x010a
        /*0622*/ 	.byte	0xff
	.zero		1


	//   ....[84]....
        /*0624*/ 	.word	0x00006bc0
        /*0628*/ 	.word	0x00000000
        /*062c*/ 	.word	0x000000c0
        /*0630*/ 	.short	0x010a
        /*0632*/ 	.byte	0xff
	.zero		1


	//   ....[85]....
        /*0634*/ 	.word	0x00006c20
        /*0638*/ 	.word	0x00000000
        /*063c*/ 	.word	0x00000070
        /*0640*/ 	.short	0x010a
        /*0642*/ 	.byte	0xff
	.zero		1


	//   ....[86]....
        /*0644*/ 	.word	0x00006c70
        /*0648*/ 	.word	0x00000000
        /*064c*/ 	.word	0x00000060
        /*0650*/ 	.short	0x010a
        /*0652*/ 	.byte	0xff
	.zero		1


	//   ....[87]....
        /*0654*/ 	.word	0x00006cd0
        /*0658*/ 	.word	0x00000000
        /*065c*/ 	.word	0x00000070
        /*0660*/ 	.short	0x010a
        /*0662*/ 	.byte	0xff
	.zero		1


	//   ....[88]....
        /*0664*/ 	.word	0x00006d20
        /*0668*/ 	.word	0x00000000
        /*066c*/ 	.word	0x00000060
        /*0670*/ 	.short	0x010a
        /*0672*/ 	.byte	0xff
	.zero		1


	//   ....[89]....
        /*0674*/ 	.word	0x00006d80
        /*0678*/ 	.word	0x00000003
        /*067c*/ 	.word	0x000000a0
        /*0680*/ 	.short	0x010a
        /*0682*/ 	.byte	0xff
	.zero		1


	//   ....[90]....
        /*0684*/ 	.word	0x00006de0
        /*0688*/ 	.word	0x00000000
        /*068c*/ 	.word	0x00000000
        /*0690*/ 	.short	0x010a
        /*0692*/ 	.byte	0xff
	.zero		1


	//   ....[91]....
        /*0694*/ 	.word	0x00006e40
        /*0698*/ 	.word	0x00000000
        /*069c*/ 	.word	0x00000000
        /*06a0*/ 	.short	0x010a
        /*06a2*/ 	.byte	0xff
	.zero		1


	//   ....[92]....
        /*06a4*/ 	.word	0x00006ea0
        /*06a8*/ 	.word	0x00000000
        /*06ac*/ 	.word	0x00000000
        /*06b0*/ 	.short	0x010a
        /*06b2*/ 	.byte	0xff
	.zero		1


	//   ....[93]....
        /*06b4*/ 	.word	0x00006f00
        /*06b8*/ 	.word	0x00000000
        /*06bc*/ 	.word	0x00000000
        /*06c0*/ 	.short	0x010a
        /*06c2*/ 	.byte	0xff
	.zero		1


	//   ....[94]....
        /*06c4*/ 	.word	0x00006f60
        /*06c8*/ 	.word	0x00000000
        /*06cc*/ 	.word	0x00000000
        /*06d0*/ 	.short	0x010a
        /*06d2*/ 	.byte	0xff
	.zero		1


	//   ....[95]....
        /*06d4*/ 	.word	0x00006fb0
        /*06d8*/ 	.word	0x00000000
        /*06dc*/ 	.word	0x00000060
        /*06e0*/ 	.short	0x010a
        /*06e2*/ 	.byte	0xff
	.zero		1


	//   ....[96]....
        /*06e4*/ 	.word	0x00007010
        /*06e8*/ 	.word	0x00000000
        /*06ec*/ 	.word	0x00000058
        /*06f0*/ 	.short	0x010a
        /*06f2*/ 	.byte	0xff
	.zero		1


	//   ....[97]....
        /*06f4*/ 	.word	0x00007070
        /*06f8*/ 	.word	0x00000003
        /*06fc*/ 	.word	0x00000048
        /*0700*/ 	.short	0x010a
        /*0702*/ 	.byte	0xff
	.zero		1


	//   ....[98]....
        /*0704*/ 	.word	0x000070c0
        /*0708*/ 	.word	0x00000000
        /*070c*/ 	.word	0x00000060
        /*0710*/ 	.short	0x010a
        /*0712*/ 	.byte	0xff
	.zero		1


	//   ....[99]....
        /*0714*/ 	.word	0x00007120
        /*0718*/ 	.word	0x00000000
        /*071c*/ 	.word	0x00000040
        /*0720*/ 	.short	0x010a
        /*0722*/ 	.byte	0xff
	.zero		1


	//   ....[100]....
        /*0724*/ 	.word	0x00007170
        /*0728*/ 	.word	0x0000009c
        /*072c*/ 	.word	0x00000080
        /*0730*/ 	.short	0x010a
        /*0732*/ 	.byte	0xff
	.zero		1


	//----- nvinfo : EIATTR_NUM_MBARRIERS
	.align		4
.L_47:
        /*0734*/ 	.byte	0x03, 0x38
        /*0736*/ 	.short	0x001c


	//----- nvinfo : EIATTR_EXIT_INSTR_OFFSETS
	.align		4
        /*0738*/ 	.byte	0x04, 0x1c
        /*073a*/ 	.short	(.L_49 - .L_48)


	//   ....[0]....
.L_48:
        /*073c*/ 	.word	0x000024a0


	//   ....[1]....
        /*0740*/ 	.word	0x00002990


	//   ....[2]....
        /*0744*/ 	.word	0x000029f0


	//   ....[3]....
        /*0748*/ 	.word	0x000038f0


	//   ....[4]....
        /*074c*/ 	.word	0x00004420


	//   ....[5]....
        /*0750*/ 	.word	0x00004460


	//   ....[6]....
        /*0754*/ 	.word	0x00006930


	//----- nvinfo : EIATTR_MAX_THREADS
	.align		4
.L_49:
        /*0758*/ 	.byte	0x04, 0x05
        /*075a*/ 	.short	(.L_51 - .L_50)
.L_50:
        /*075c*/ 	.word	0x00000100
        /*0760*/ 	.word	0x00000001
        /*0764*/ 	.word	0x00000001


	//----- nvinfo : EIATTR_CRS_STACK_SIZE
	.align		4
.L_51:
        /*0768*/ 	.byte	0x04, 0x1e
        /*076a*/ 	.short	(.L_53 - .L_52)
.L_52:
        /*076c*/ 	.word	0x00000000


	//----- nvinfo : EIATTR_CBANK_PARAM_SIZE
	.align		4
.L_53:
        /*0770*/ 	.byte	0x03, 0x19
        /*0772*/ 	.short	0x0800


	//----- nvinfo : EIATTR_PARAM_CBANK
	.align		4
        /*0774*/ 	.byte	0x04, 0x0a
        /*0776*/ 	.short	(.L_55 - .L_54)
	.align		4
.L_54:
        /*0778*/ 	.word	index@(.nv.constant0._ZN7cutlass13device_kernelINS_4gemm6kernel13GemmUniversalIN4cute5tupleIJiiiiEEENS1_10collective13CollectiveMmaINS1_35MainloopSm100TmaUmmaWarpSpecializedILi4ELi2ELi4ENS5_IJNS4_1CILi1EEESB_SB_EEEEENS5_IJNSA_ILi128EEENSA_ILi64EEESE_EEENS_12float_e4m3_tENS5_IJlSB_lEEESH_SI_NS4_8TiledMMAINS4_8MMA_AtomIJNS4_10MMA_TraitsINS4_19SM100_MMA_F8F6F4_SSEJSH_SH_fSE_SF_NS4_17integral_constantINS4_4UMMA5MajorELSP_0EEESQ_NSN_INSO_7ScaleInELSR_0EEESS_EEEEEENS4_6LayoutISC_NS5_IJNSA_ILi0EEESW_SW_EEEEENS5_IJNS4_10UnderscoreESZ_SZ_EEEEENS4_13SM90_TMA_LOADENS4_14ComposedLayoutINS4_7SwizzleILi3ELi4ELi3EEENS4_18smem_ptr_flag_bitsILi8EEENSV_INS5_IJNSA_ILi8EEESE_EEENS5_IJSE_SB_EEEEEEEvNS4_8identityES12_S1C_vS1D_EENS_8epilogue10collective18CollectiveEpilogueINS1F_23Sm100TmaWarpSpecializedILi1ELi1ELi64ELb0ELb0EEEJSG_NS5_IJNSV_ISE_SB_EENSV_ISF_SB_EEEEESH_SI_SH_SI_NS1F_6fusion15FusionCallbacksIS1J_NS1N_17LinearCombinationISH_fSH_fLNS_15FloatRoundStyleE2EEESG_S1M_JEEENS4_5SM1004TMEM4LOAD26SM100_TMEM_LOAD_32dp32b64xES12_NS13_INS14_ILi2ELi4ELi3EEES17_NSV_INS5_IJS18_SF_EEENS5_IJSF_SB_EEEEEEENS4_39AutoVectorizingCopyWithAssumedAlignmentILi128EEENS4_14SM90_TMA_STOREES21_S23_S23_EEEvvEEEEvNT_6ParamsE)
        /*077c*/ 	.short	0x0380
        /*077e*/ 	.short	0x0800


	//----- nvinfo : EIATTR_SW_WAR
	.align		4
.L_55:
        /*0780*/ 	.byte	0x04, 0x36
        /*0782*/ 	.short	(.L_57 - .L_56)
.L_56:
        /*0784*/ 	.word	0x00000008
.L_57:


//--------------------- .nv.callgraph             --------------------------
	.section	.nv.callgraph,"",@"SHT_CUDA_CALLGRAPH"
	.align	4
	.sectionentsize	8
	.align		4
        /*0000*/ 	.word	0x00000000
	.align		4
        /*0004*/ 	.word	0xffffffff
	.align		4
        /*0008*/ 	.word	index@(_ZN7cutlass13device_kernelINS_4gemm6kernel13GemmUniversalIN4cute5tupleIJiiiiEEENS1_10collective13CollectiveMmaINS1_35MainloopSm100TmaUmmaWarpSpecializedILi4ELi2ELi4ENS5_IJNS4_1CILi1EEESB_SB_EEEEENS5_IJNSA_ILi128EEENSA_ILi64EEESE_EEENS_12float_e4m3_tENS5_IJlSB_lEEESH_SI_NS4_8TiledMMAINS4_8MMA_AtomIJNS4_10MMA_TraitsINS4_19SM100_MMA_F8F6F4_SSEJSH_SH_fSE_SF_NS4_17integral_constantINS4_4UMMA5MajorELSP_0EEESQ_NSN_INSO_7ScaleInELSR_0EEESS_EEEEEENS4_6LayoutISC_NS5_IJNSA_ILi0EEESW_SW_EEEEENS5_IJNS4_10UnderscoreESZ_SZ_EEEEENS4_13SM90_TMA_LOADENS4_14ComposedLayoutINS4_7SwizzleILi3ELi4ELi3EEENS4_18smem_ptr_flag_bitsILi8EEENSV_INS5_IJNSA_ILi8EEESE_EEENS5_IJSE_SB_EEEEEEEvNS4_8identityES12_S1C_vS1D_EENS_8epilogue10collective18CollectiveEpilogueINS1F_23Sm100TmaWarpSpecializedILi1ELi1ELi64ELb0ELb0EEEJSG_NS5_IJNSV_ISE_SB_EENSV_ISF_SB_EEEEESH_SI_SH_SI_NS1F_6fusion15FusionCallbacksIS1J_NS1N_17LinearCombinationISH_fSH_fLNS_15FloatRoundStyleE2EEESG_S1M_JEEENS4_5SM1004TMEM4LOAD26SM100_TMEM_LOAD_32dp32b64xES12_NS13_INS14_ILi2ELi4ELi3EEES17_NSV_INS5_IJS18_SF_EEENS5_IJSF_SB_EEEEEEENS4_39AutoVectorizingCopyWithAssumedAlignmentILi128EEENS4_14SM90_TMA_STOREES21_S23_S23_EEEvvEEEEvNT_6ParamsE)
	.align		4
        /*000c*/ 	.word	index@(__assertfail)
	.align		4
        /*0010*/ 	.word	0x00000000
	.align		4
        /*0014*/ 	.word	0xfffffffe
	.align		4
        /*0018*/ 	.word	0x00000000
	.align		4
        /*001c*/ 	.word	0xfffffffd
	.align		4
        /*0020*/ 	.word	0x00000000
	.align		4
        /*0024*/ 	.word	0xfffffffc


//--------------------- .nv.constant4             --------------------------
	.section	.nv.constant4,"a",@progbits
	.align	8
	.align		8
.nv.constant4:
        /*0000*/ 	.dword	__assertfail
	.align		8
        /*0008*/ 	.dword	__unnamed_1
	.align		8
        /*0010*/ 	.dword	__unnamed_2
	.align		8
        /*0018*/ 	.dword	_ZN40_INTERNAL_71602550_4_k_cu_49c4ee1a_330964cuda3std3__45__cpo5beginE
	.align		8
        /*0020*/ 	.dword	_ZN40_INTERNAL_71602550_4_k_cu_49c4ee1a_330964cuda3std3__45__cpo3endE
	.align		8
        /*0028*/ 	.dword	_ZN40_INTERNAL_71602550_4_k_cu_49c4ee1a_330964cuda3std3__45__cpo6cbeginE
	.align		8
        /*0030*/ 	.dword	_ZN40_INTERNAL_71602550_4_k_cu_49c4ee1a_330964cuda3std3__45__cpo4cendE
	.align		8
        /*0038*/ 	.dword	_ZN40_INTERNAL_71602550_4_k_cu_49c4ee1a_330964cuda3std3__442_GLOBAL__N__71602550_4_k_cu_49c4ee1a_330966ignoreE
	.align		8
        /*0040*/ 	.dword	_ZN40_INTERNAL_71602550_4_k_cu_49c4ee1a_330964cuda3std3__419piecewise_constructE
	.align		8
        /*0048*/ 	.dword	_ZN40_INTERNAL_71602550_4_k_cu_49c4ee1a_330964cuda3std3__48in_placeE
	.align		8
        /*0050*/ 	.dword	_ZN40_INTERNAL_71602550_4_k_cu_49c4ee1a_330964cuda3std6ranges3__45__cpo4swapE
	.align		8
        /*0058*/ 	.dword	_ZN40_INTERNAL_71602550_4_k_cu_49c4ee1a_330964cuda3std6ranges3__45__cpo9iter_moveE
	.align		8
        /*0060*/ 	.dword	_ZN40_INTERNAL_71602550_4_k_cu_49c4ee1a_330964cute7productE
	.align		8
        /*0068*/ 	.dword	_ZN40_INTERNAL_71602550_4_k_cu_49c4ee1a_330964cute1_E
	.align		8
        /*0070*/ 	.dword	$str$25
	.align		8
        /*0078*/ 	.dword	$str$26
	.align		8
        /*0080*/ 	.dword	$str$27
	.align		8
        /*0088*/ 	.dword	$str$28


//--------------------- .text._ZN7cutlass13device_kernelINS_4gemm6kernel13GemmUniversalIN4cute5tupleIJiiiiEEENS1_10collective13CollectiveMmaINS1_35MainloopSm100TmaUmmaWarpSpecializedILi4ELi2ELi4ENS5_IJNS4_1CILi1EEESB_SB_EEEEENS5_IJNSA_ILi128EEENSA_ILi64EEESE_EEENS_12float_e4m3_tENS5_IJlSB_lEEESH_SI_NS4_8TiledMMAINS4_8MMA_AtomIJNS4_10MMA_TraitsINS4_19SM100_MMA_F8F6F4_SSEJSH_SH_fSE_SF_NS4_17integral_constantINS4_4UMMA5MajorELSP_0EEESQ_NSN_INSO_7ScaleInELSR_0EEESS_EEEEEENS4_6LayoutISC_NS5_IJNSA_ILi0EEESW_SW_EEEEENS5_IJNS4_10UnderscoreESZ_SZ_EEEEENS4_13SM90_TMA_LOADENS4_14ComposedLayoutINS4_7SwizzleILi3ELi4ELi3EEENS4_18smem_ptr_flag_bitsILi8EEENSV_INS5_IJNSA_ILi8EEESE_EEENS5_IJSE_SB_EEEEEEEvNS4_8identityES12_S1C_vS1D_EENS_8epilogue10collective18CollectiveEpilogueINS1F_23Sm100TmaWarpSpecializedILi1ELi1ELi64ELb0ELb0EEEJSG_NS5_IJNSV_ISE_SB_EENSV_ISF_SB_EEEEESH_SI_SH_SI_NS1F_6fusion15FusionCallbacksIS1J_NS1N_17LinearCombinationISH_fSH_fLNS_15FloatRoundStyleE2EEESG_S1M_JEEENS4_5SM1004TMEM4LOAD26SM100_TMEM_LOAD_32dp32b64xES12_NS13_INS14_ILi2ELi4ELi3EEES17_NSV_INS5_IJS18_SF_EEENS5_IJSF_SB_EEEEEEENS4_39AutoVectorizingCopyWithAssumedAlignmentILi128EEENS4_14SM90_TMA_STOREES21_S23_S23_EEEvvEEEEvNT_6ParamsE --------------------------
	.section	.text._ZN7cutlass13device_kernelINS_4gemm6kernel13GemmUniversalIN4cute5tupleIJiiiiEEENS1_10collective13CollectiveMmaINS1_35MainloopSm100TmaUmmaWarpSpecializedILi4ELi2ELi4ENS5_IJNS4_1CILi1EEESB_SB_EEEEENS5_IJNSA_ILi128EEENSA_ILi64EEESE_EEENS_12float_e4m3_tENS5_IJlSB_lEEESH_SI_NS4_8TiledMMAINS4_8MMA_AtomIJNS4_10MMA_TraitsINS4_19SM100_MMA_F8F6F4_SSEJSH_SH_fSE_SF_NS4_17integral_constantINS4_4UMMA5MajorELSP_0EEESQ_NSN_INSO_7ScaleInELSR_0EEESS_EEEEEENS4_6LayoutISC_NS5_IJNSA_ILi0EEESW_SW_EEEEENS5_IJNS4_10UnderscoreESZ_SZ_EEEEENS4_13SM90_TMA_LOADENS4_14ComposedLayoutINS4_7SwizzleILi3ELi4ELi3EEENS4_18smem_ptr_flag_bitsILi8EEENSV_INS5_IJNSA_ILi8EEESE_EEENS5_IJSE_SB_EEEEEEEvNS4_8identityES12_S1C_vS1D_EENS_8epilogue10collective18CollectiveEpilogueINS1F_23Sm100TmaWarpSpecializedILi1ELi1ELi64ELb0ELb0EEEJSG_NS5_IJNSV_ISE_SB_EENSV_ISF_SB_EEEEESH_SI_SH_SI_NS1F_6fusion15FusionCallbacksIS1J_NS1N_17LinearCombinationISH_fSH_fLNS_15FloatRoundStyleE2EEESG_S1M_JEEENS4_5SM1004TMEM4LOAD26SM100_TMEM_LOAD_32dp32b64xES12_NS13_INS14_ILi2ELi4ELi3EEES17_NSV_INS5_IJS18_SF_EEENS5_IJSF_SB_EEEEEEENS4_39AutoVectorizingCopyWithAssumedAlignmentILi128EEENS4_14SM90_TMA_STOREES21_S23_S23_EEEvvEEEEvNT_6ParamsE,"ax",@progbits
	.align	128
.text._ZN7cutlass13device_kernelINS_4gemm6kernel13GemmUniversalIN4cute5tupleIJiiiiEEENS1_10collective13CollectiveMmaINS1_35MainloopSm100TmaUmmaWarpSpecializedILi4ELi2ELi4ENS5_IJNS4_1CILi1EEESB_SB_EEEEENS5_IJNSA_ILi128EEENSA_ILi64EEESE_EEENS_12float_e4m3_tENS5_IJlSB_lEEESH_SI_NS4_8TiledMMAINS4_8MMA_AtomIJNS4_10MMA_TraitsINS4_19SM100_MMA_F8F6F4_SSEJSH_SH_fSE_SF_NS4_17integral_constantINS4_4UMMA5MajorELSP_0EEESQ_NSN_INSO_7ScaleInELSR_0EEESS_EEEEEENS4_6LayoutISC_NS5_IJNSA_ILi0EEESW_SW_EEEEENS5_IJNS4_10UnderscoreESZ_SZ_EEEEENS4_13SM90_TMA_LOADENS4_14ComposedLayoutINS4_7SwizzleILi3ELi4ELi3EEENS4_18smem_ptr_flag_bitsILi8EEENSV_INS5_IJNSA_ILi8EEESE_EEENS5_IJSE_SB_EEEEEEEvNS4_8identityES12_S1C_vS1D_EENS_8epilogue10collective18CollectiveEpilogueINS1F_23Sm100TmaWarpSpecializedILi1ELi1ELi64ELb0ELb0EEEJSG_NS5_IJNSV_ISE_SB_EENSV_ISF_SB_EEEEESH_SI_SH_SI_NS1F_6fusion15FusionCallbacksIS1J_NS1N_17LinearCombinationISH_fSH_fLNS_15FloatRoundStyleE2EEESG_S1M_JEEENS4_5SM1004TMEM4LOAD26SM100_TMEM_LOAD_32dp32b64xES12_NS13_INS14_ILi2ELi4ELi3EEES17_NSV_INS5_IJS18_SF_EEENS5_IJSF_SB_EEEEEEENS4_39AutoVectorizingCopyWithAssumedAlignmentILi128EEENS4_14SM90_TMA_STOREES21_S23_S23_EEEvvEEEEvNT_6ParamsE:
        .type           _ZN7cutlass13device_kernelINS_4gemm6kernel13GemmUniversalIN4cute5tupleIJiiiiEEENS1_10collective13CollectiveMmaINS1_35MainloopSm100TmaUmmaWarpSpecializedILi4ELi2ELi4ENS5_IJNS4_1CILi1EEESB_SB_EEEEENS5_IJNSA_ILi128EEENSA_ILi64EEESE_EEENS_12float_e4m3_tENS5_IJlSB_lEEESH_SI_NS4_8TiledMMAINS4_8MMA_AtomIJNS4_10MMA_TraitsINS4_19SM100_MMA_F8F6F4_SSEJSH_SH_fSE_SF_NS4_17integral_constantINS4_4UMMA5MajorELSP_0EEESQ_NSN_INSO_7ScaleInELSR_0EEESS_EEEEEENS4_6LayoutISC_NS5_IJNSA_ILi0EEESW_SW_EEEEENS5_IJNS4_10UnderscoreESZ_SZ_EEEEENS4_13SM90_TMA_LOADENS4_14ComposedLayoutINS4_7SwizzleILi3ELi4ELi3EEENS4_18smem_ptr_flag_bitsILi8EEENSV_INS5_IJNSA_ILi8EEESE_EEENS5_IJSE_SB_EEEEEEEvNS4_8identityES12_S1C_vS1D_EENS_8epilogue10collective18CollectiveEpilogueINS1F_23Sm100TmaWarpSpecializedILi1ELi1ELi64ELb0ELb0EEEJSG_NS5_IJNSV_ISE_SB_EENSV_ISF_SB_EEEEESH_SI_SH_SI_NS1F_6fusion15FusionCallbacksIS1J_NS1N_17LinearCombinationISH_fSH_fLNS_15FloatRoundStyleE2EEESG_S1M_JEEENS4_5SM1004TMEM4LOAD26SM100_TMEM_LOAD_32dp32b64xES12_NS13_INS14_ILi2ELi4ELi3EEES17_NSV_INS5_IJS18_SF_EEENS5_IJSF_SB_EEEEEEENS4_39AutoVectorizingCopyWithAssumedAlignmentILi128EEENS4_14SM90_TMA_STOREES21_S23_S23_EEEvvEEEEvNT_6ParamsE,@function
        .size           _ZN7cutlass13device_kernelINS_4gemm6kernel13GemmUniversalIN4cute5tupleIJiiiiEEENS1_10collective13CollectiveMmaINS1_35MainloopSm100TmaUmmaWarpSpecializedILi4ELi2ELi4ENS5_IJNS4_1CILi1EEESB_SB_EEEEENS5_IJNSA_ILi128EEENSA_ILi64EEESE_EEENS_12float_e4m3_tENS5_IJlSB_lEEESH_SI_NS4_8TiledMMAINS4_8MMA_AtomIJNS4_10MMA_TraitsINS4_19SM100_MMA_F8F6F4_SSEJSH_SH_fSE_SF_NS4_17integral_constantINS4_4UMMA5MajorELSP_0EEESQ_NSN_INSO_7ScaleInELSR_0EEESS_EEEEEENS4_6LayoutISC_NS5_IJNSA_ILi0EEESW_SW_EEEEENS5_IJNS4_10UnderscoreESZ_SZ_EEEEENS4_13SM90_TMA_LOADENS4_14ComposedLayoutINS4_7SwizzleILi3ELi4ELi3EEENS4_18smem_ptr_flag_bitsILi8EEENSV_INS5_IJNSA_ILi8EEESE_EEENS5_IJSE_SB_EEEEEEEvNS4_8identityES12_S1C_vS1D_EENS_8epilogue10collective18CollectiveEpilogueINS1F_23Sm100TmaWarpSpecializedILi1ELi1ELi64ELb0ELb0EEEJSG_NS5_IJNSV_ISE_SB_EENSV_ISF_SB_EEEEESH_SI_SH_SI_NS1F_6fusion15FusionCallbacksIS1J_NS1N_17LinearCombinationISH_fSH_fLNS_15FloatRoundStyleE2EEESG_S1M_JEEENS4_5SM1004TMEM4LOAD26SM100_TMEM_LOAD_32dp32b64xES12_NS13_INS14_ILi2ELi4ELi3EEES17_NSV_INS5_IJS18_SF_EEENS5_IJSF_SB_EEEEEEENS4_39AutoVectorizingCopyWithAssumedAlignmentILi128EEENS4_14SM90_TMA_STOREES21_S23_S23_EEEvvEEEEvNT_6ParamsE,(.L_x_128 - _ZN7cutlass13device_kernelINS_4gemm6kernel13GemmUniversalIN4cute5tupleIJiiiiEEENS1_10collective13CollectiveMmaINS1_35MainloopSm100TmaUmmaWarpSpecializedILi4ELi2ELi4ENS5_IJNS4_1CILi1EEESB_SB_EEEEENS5_IJNSA_ILi128EEENSA_ILi64EEESE_EEENS_12float_e4m3_tENS5_IJlSB_lEEESH_SI_NS4_8TiledMMAINS4_8MMA_AtomIJNS4_10MMA_TraitsINS4_19SM100_MMA_F8F6F4_SSEJSH_SH_fSE_SF_NS4_17integral_constantINS4_4UMMA5MajorELSP_0EEESQ_NSN_INSO_7ScaleInELSR_0EEESS_EEEEEENS4_6LayoutISC_NS5_IJNSA_ILi0EEESW_SW_EEEEENS5_IJNS4_10UnderscoreESZ_SZ_EEEEENS4_13SM90_TMA_LOADENS4_14ComposedLayoutINS4_7SwizzleILi3ELi4ELi3EEENS4_18smem_ptr_flag_bitsILi8EEENSV_INS5_IJNSA_ILi8EEESE_EEENS5_IJSE_SB_EEEEEEEvNS4_8identityES12_S1C_vS1D_EENS_8epilogue10collective18CollectiveEpilogueINS1F_23Sm100TmaWarpSpecializedILi1ELi1ELi64ELb0ELb0EEEJSG_NS5_IJNSV_ISE_SB_EENSV_ISF_SB_EEEEESH_SI_SH_SI_NS1F_6fusion15FusionCallbacksIS1J_NS1N_17LinearCombinationISH_fSH_fLNS_15FloatRoundStyleE2EEESG_S1M_JEEENS4_5SM1004TMEM4LOAD26SM100_TMEM_LOAD_32dp32b64xES12_NS13_INS14_ILi2ELi4ELi3EEES17_NSV_INS5_IJS18_SF_EEENS5_IJSF_SB_EEEEEEENS4_39AutoVectorizingCopyWithAssumedAlignmentILi128EEENS4_14SM90_TMA_STOREES21_S23_S23_EEEvvEEEEvNT_6ParamsE)
        .other          _ZN7cutlass13device_kernelINS_4gemm6kernel13GemmUniversalIN4cute5tupleIJiiiiEEENS1_10collective13CollectiveMmaINS1_35MainloopSm100TmaUmmaWarpSpecializedILi4ELi2ELi4ENS5_IJNS4_1CILi1EEESB_SB_EEEEENS5_IJNSA_ILi128EEENSA_ILi64EEESE_EEENS_12float_e4m3_tENS5_IJlSB_lEEESH_SI_NS4_8TiledMMAINS4_8MMA_AtomIJNS4_10MMA_TraitsINS4_19SM100_MMA_F8F6F4_SSEJSH_SH_fSE_SF_NS4_17integral_constantINS4_4UMMA5MajorELSP_0EEESQ_NSN_INSO_7ScaleInELSR_0EEESS_EEEEEENS4_6LayoutISC_NS5_IJNSA_ILi0EEESW_SW_EEEEENS5_IJNS4_10UnderscoreESZ_SZ_EEEEENS4_13SM90_TMA_LOADENS4_14ComposedLayoutINS4_7SwizzleILi3ELi4ELi3EEENS4_18smem_ptr_flag_bitsILi8EEENSV_INS5_IJNSA_ILi8EEESE_EEENS5_IJSE_SB_EEEEEEEvNS4_8identityES12_S1C_vS1D_EENS_8epilogue10collective18CollectiveEpilogueINS1F_23Sm100TmaWarpSpecializedILi1ELi1ELi64ELb0ELb0EEEJSG_NS5_IJNSV_ISE_SB_EENSV_ISF_SB_EEEEESH_SI_SH_SI_NS1F_6fusion15FusionCallbacksIS1J_NS1N_17LinearCombinationISH_fSH_fLNS_15FloatRoundStyleE2EEESG_S1M_JEEENS4_5SM1004TMEM4LOAD26SM100_TMEM_LOAD_32dp32b64xES12_NS13_INS14_ILi2ELi4ELi3EEES17_NSV_INS5_IJS18_SF_EEENS5_IJSF_SB_EEEEEEENS4_39AutoVectorizingCopyWithAssumedAlignmentILi128EEENS4_14SM90_TMA_STOREES21_S23_S23_EEEvvEEEEvNT_6ParamsE,@"STO_CUDA_ENTRY STV_DEFAULT"
_ZN7cutlass13device_kernelINS_4gemm6kernel13GemmUniversalIN4cute5tupleIJiiiiEEENS1_10collective13CollectiveMmaINS1_35MainloopSm100TmaUmmaWarpSpecializedILi4ELi2ELi4ENS5_IJNS4_1CILi1EEESB_SB_EEEEENS5_IJNSA_ILi128EEENSA_ILi64EEESE_EEENS_12float_e4m3_tENS5_IJlSB_lEEESH_SI_NS4_8TiledMMAINS4_8MMA_AtomIJNS4_10MMA_TraitsINS4_19SM100_MMA_F8F6F4_SSEJSH_SH_fSE_SF_NS4_17integral_constantINS4_4UMMA5MajorELSP_0EEESQ_NSN_INSO_7ScaleInELSR_0EEESS_EEEEEENS4_6LayoutISC_NS5_IJNSA_ILi0EEESW_SW_EEEEENS5_IJNS4_10UnderscoreESZ_SZ_EEEEENS4_13SM90_TMA_LOADENS4_14ComposedLayoutINS4_7SwizzleILi3ELi4ELi3EEENS4_18smem_ptr_flag_bitsILi8EEENSV_INS5_IJNSA_ILi8EEESE_EEENS5_IJSE_SB_EEEEEEEvNS4_8identityES12_S1C_vS1D_EENS_8epilogue10collective18CollectiveEpilogueINS1F_23Sm100TmaWarpSpecializedILi1ELi1ELi64ELb0ELb0EEEJSG_NS5_IJNSV_ISE_SB_EENSV_ISF_SB_EEEEESH_SI_SH_SI_NS1F_6fusion15FusionCallbacksIS1J_NS1N_17LinearCombinationISH_fSH_fLNS_15FloatRoundStyleE2EEESG_S1M_JEEENS4_5SM1004TMEM4LOAD26SM100_TMEM_LOAD_32dp32b64xES12_NS13_INS14_ILi2ELi4ELi3EEES17_NSV_INS5_IJS18_SF_EEENS5_IJSF_SB_EEEEEEENS4_39AutoVectorizingCopyWithAssumedAlignmentILi128EEENS4_14SM90_TMA_STOREES21_S23_S23_EEEvvEEEEvNT_6ParamsE:
[----:B------:R-:W1:Y:S01]  /*0000*/  LDC R1, c[0x0][0x37c] ;  /* 0x0000df00ff017b82 */ /* 0x000e620000000800 */
[----:B------:R-:W2:Y:S01]  /*0010*/  S2R R166, SR_TID.X ;  /* 0x0000000000a67919 */ /* 0x000ea20000002100 */
[----:B------:R-:W3:Y:S01]  /*0020*/  LDCU.64 UR4, c[0x0][0x890] ;  /* 0x00011200ff0477ac */ /* 0x000ee20008000a00 */
[----:B------:R-:W-:Y:S02]  /*0030*/  PRMT R164, RZ, 0x7610, R164 ;  /* 0x00007610ffa47816 */ /* 0x000fe400000000a4 */
[----:B------:R-:W-:Y:S01]  /*0040*/  ELECT P5, URZ, PT ;  /* 0x0000000000ff782f */ /* 0x000fe200038a0000 */
[----:B------:R-:W4:Y:S01]  /*0050*/  LDCU.64 UR40, c[0x0][0x358] ;  /* 0x00006b00ff2877ac */ /* 0x000f220008000a00 */
[----:B---3--:R-:W-:-:S04]  /*0060*/  UISETP.NE.U32.AND UP0, UPT, UR4, URZ, UPT ;  /* 0x000000ff0400728c */ /* 0x008fc8000bf05070 */
[----:B------:R-:W-:Y:S01]  /*0070*/  UISETP.NE.AND.EX UP0, UPT, UR5, URZ, UPT, UP0 ;  /* 0x000000ff0500728c */ /* 0x000fe2000bf05300 */
[----:B--2---:R-:W-:-:S05]  /*0080*/  SHF.R.U32.HI R169, RZ, 0x5, R166 ;  /* 0x00000005ffa97819 */ /* 0x004fca00000116a6 */
[----:B------:R-:W2:Y:S02]  /*0090*/  SHFL.IDX PT, R0, R169, RZ, 0x1f ;  /* 0x00001fffa9007589 */ /* 0x000ea400000e0000 */
[----:B--2---:R-:W-:Y:S01]  /*00a0*/  R2UR UR8, R0 ;  /* 0x00000000000872ca */ /* 0x004fe200000e0000 */
[----:B-1--4-:R-:W-:-:S14]  /*00b0*/  BRA.U UP0, `(.L_x_0) ;  /* 0x00000001002c7547 */ /* 0x012fdc000b800000 */
[----:B------:R-:W1:Y:S02]  /*00c0*/  LDCU.64 UR6, c[0x0][0x888] ;  /* 0x00011100ff0677ac */ /* 0x000e640008000a00 */
[----:B-1----:R-:W-:-:S04]  /*00d0*/  UISETP.NE.U32.AND UP0, UPT, UR6, URZ, UPT ;  /* 0x000000ff0600728c */ /* 0x002fc8000bf05070 */
[----:B------:R-:W-:-:S09]  /*00e0*/  UISETP.NE.AND.EX UP0, UPT, UR7, URZ, UPT, UP0 ;  /* 0x000000ff0700728c */ /* 0x000fd2000bf05300 */
[----:B------:R-:W-:Y:S05]  /*00f0*/  BRA.U !UP0, `(.L_x_1) ;  /* 0x0000000108107547 */ /* 0x000fea000b800000 */
[----:B------:R-:W1:Y:S02]  /*0100*/  LDC.64 R2, c[0x0][0x888] ;  /* 0x00022200ff027b82 */ /* 0x000e640000000a00 */
[----:B-1----:R1:W5:Y:S01]  /*0110*/  LDG.E R81, desc[UR40][R2.64] ;  /* 0x0000002802517981 */ /* 0x002362000c1e1900 */
[----:B------:R-:W-:Y:S01]  /*0120*/  HFMA2 R164, -RZ, RZ, 0, 5.9604644775390625e-08 ;  /* 0x00000001ffa47431 */ /* 0x000fe200000001ff */
[----:B------:R-:W-:Y:S05]  /*0130*/  BRA `(.L_x_0) ;  /* 0x00000000000c7947 */ /* 0x000fea0003800000 */
.L_x_1:
[----:B------:R-:W1:Y:S01]  /*0140*/  LDCU UR6, c[0x0][0x880] ;  /* 0x00011000ff0677ac */ /* 0x000e620008000800 */
[----:B------:R-:W-:Y:S01]  /*0150*/  HFMA2 R164, -RZ, RZ, 0, 5.9604644775390625e-08 ;  /* 0x00000001ffa47431 */ /* 0x000fe200000001ff */
[----:B-1----:R-:W-:-:S07]  /*0160*/  MOV R81, UR6 ;  /* 0x0000000600517c02 */ /* 0x002fce0008000f00 */
.L_x_0:
[----:B------:R-:W2:Y:S02]  /*0170*/  LDCU.64 UR6, c[0x0][0x8b0] ;  /* 0x00011600ff0677ac */ /* 0x000ea40008000a00 */
[----:B--2---:R-:W-:-:S04]  /*0180*/  UISETP.NE.U32.AND UP0, UPT, UR6, URZ, UPT ;  /* 0x000000ff0600728c */ /* 0x004fc8000bf05070 */
[----:B------:R-:W-:-:S09]  /*0190*/  UISETP.NE.AND.EX UP0, UPT, UR7, URZ, UPT, UP0 ;  /* 0x000000ff0700728c */ /* 0x000fd2000bf05300 */
[----:B------:R-:W-:Y:S05]  /*01a0*/  BRA.U UP0, `(.L_x_2) ;  /* 0x0000000100247547 */ /* 0x000fea000b800000 */
[----:B------:R-:W2:Y:S02]  /*01b0*/  LDCU.64 UR6, c[0x0][0x8a8] ;  /* 0x00011500ff0677ac */ /* 0x000ea40008000a00 */
[----:B--2---:R-:W-:-:S04]  /*01c0*/  UISETP.NE.U32.AND UP0, UPT, UR6, URZ, UPT ;  /* 0x000000ff0600728c */ /* 0x004fc8000bf05070 */
[----:B------:R-:W-:-:S09]  /*01d0*/  UISETP.NE.AND.EX UP0, UPT, UR7, URZ, UPT, UP0 ;  /* 0x000000ff0700728c */ /* 0x000fd2000bf05300 */
[----:B------:R-:W-:Y:S05]  /*01e0*/  BRA.U !UP0, `(.L_x_3) ;  /* 0x00000001080c7547 */ /* 0x000fea000b800000 */
[----:B------:R-:W2:Y:S02]  /*01f0*/  LDC.64 R78, c[0x0][0x8a8] ;  /* 0x00022a00ff4e7b82 */ /* 0x000ea40000000a00 */
[----:B--2---:R2:W5:Y:S01]  /*0200*/  LDG.E R78, desc[UR40][R78.64] ;  /* 0x000000284e4e7981 */ /* 0x004562000c1e1900 */
[----:B------:R-:W-:Y:S05]  /*0210*/  BRA `(.L_x_2) ;  /* 0x0000000000087947 */ /* 0x000fea0003800000 */
.L_x_3:
[----:B------:R-:W2:Y:S02]  /*0220*/  LDCU UR6, c[0x0][0x8a0] ;  /* 0x00011400ff0677ac */ /* 0x000ea40008000800 */
[----:B--2---:R-:W-:Y:S02]  /*0230*/  MOV R78, UR6 ;  /* 0x00000006004e7c02 */ /* 0x004fe40008000f00 */
.L_x_2:
[----:B------:R-:W-:Y:S01]  /*0240*/  IMAD.U32 R0, RZ, RZ, UR8 ;  /* 0x00000008ff007e24 */ /* 0x000fe2000f8e00ff */
[----:B------:R-:W-:Y:S04]  /*0250*/  BSSY.RECONVERGENT B0, `(.L_x_4) ;  /* 0x000000c000007945 */ /* 0x000fe80003800200 */
[C---:B------:R-:W-:Y:S02]  /*0260*/  ISETP.NE.OR P1, PT, R0.reuse, 0x1, !P5 ;  /* 0x000000010000780c */ /* 0x040fe40006f25670 */
[----:B------:R-:W-:-:S11]  /*0270*/  ISETP.NE.OR P0, PT, R0, 0x3, !P5 ;  /* 0x000000030000780c */ /* 0x000fd60006f05670 */
[----:B------:R-:W-:Y:S05]  /*0280*/  @P1 BRA `(.L_x_5) ;  /* 0x0000000000201947 */ /* 0x000fea0003800000 */
[----:B------:R-:W3:Y:S02]  /*0290*/  LDCU.64 UR6, c[0x0][0x348] ;  /* 0x00006900ff0677ac */ /* 0x000ee40008000a00 */
[----:B---3--:R-:W-:Y:S02]  /*02a0*/  UIADD3 UR10, UP1, UPT, UR6, 0x80, URZ ;  /* 0x00000080060a7890 */ /* 0x008fe4000ff3e0ff */
[----:B------:R-:W-:Y:S02]  /*02b0*/  UIADD3 UR6, UP0, UPT, UR6, 0x180, URZ ;  /* 0x0000018006067890 */ /* 0x000fe4000ff1e0ff */
[----:B------:R-:W-:Y:S02]  /*02c0*/  UIADD3.X UR11, UPT, UPT, URZ, UR7, URZ, UP1, !UPT ;  /* 0x00000007ff0b7290 */ /* 0x000fe40008ffe4ff */
[----:B------:R-:W-:-:S07]  /*02d0*/  UIADD3.X UR7, UPT, UPT, URZ, UR7, URZ, UP0, !UPT ;  /* 0x00000007ff077290 */ /* 0x000fce00087fe4ff */
[----:B------:R3:W-:Y:S02]  /*02e0*/  UTMACCTL.PF [UR10] ;  /* 0x000000000a0079b9 */ /* 0x0007e40008040000 */
[----:B------:R3:W-:Y:S02]  /*02f0*/  UTMACCTL.PF [UR6] ;  /* 0x00000000060079b9 */ /* 0x0007e40008040000 */
[----:B---3--:R-:W-:Y:S01]  /*0300*/  NOP ;  /* 0x0000000000007918 */ /* 0x008fe20000000000 */
.L_x_5:
[----:B------:R-:W-:Y:S05]  /*0310*/  BSYNC.RECONVERGENT B0 ;  /* 0x0000000000007941 */ /* 0x000fea0003800200 */
.L_x_4:
[----:B------:R-:W-:Y:S04]  /*0320*/  BSSY.RECONVERGENT B0, `(.L_x_6) ;  /* 0x000000a000007945 */ /* 0x000fe80003800200 */
        /* <DEDUP_REMOVED lines=9> */
.L_x_7:
[----:B------:R-:W-:Y:S05]  /*03c0*/  BSYNC.RECONVERGENT B0 ;  /* 0x0000000000007941 */ /* 0x000fea0003800200 */
.L_x_6:
[----:B------:R-:W3:Y:S01]  /*03d0*/  LDCU.64 UR6, c[0x0][0x888] ;  /* 0x00011100ff0677ac */ /* 0x000ee20008000a00 */
[----:B------:R-:W-:Y:S02]  /*03e0*/  UISETP.EQ.U32.AND UP1, UPT, UR4, URZ, UPT ;  /* 0x000000ff0400728c */ /* 0x000fe4000bf22070 */
[----:B------:R-:W-:Y:S02]  /*03f0*/  UPLOP3.LUT UP2, UPT, UPT, UPT, UPT, 0x80, 0x8 ;  /* 0x000000000008789c */ /* 0x000fe40003f4f070 */
[----:B---3--:R-:W-:-:S04]  /*0400*/  UISETP.NE.U32.AND UP0, UPT, UR6, URZ, UPT ;  /* 0x000000ff0600728c */ /* 0x008fc8000bf05070 */
[----:B------:R-:W-:-:S04]  /*0410*/  UISETP.NE.AND.EX UP0, UPT, UR7, URZ, UPT, UP0 ;  /* 0x000000ff0700728c */ /* 0x000fc8000bf05300 */
[----:B------:R-:W-:-:S04]  /*0420*/  UISETP.EQ.OR.EX UP3, UPT, UR5, URZ, !UP0, UP1 ;  /* 0x000000ff0500728c */ /* 0x000fc8000c762710 */
[----:B------:R-:W-:-:S05]  /*0430*/  UP2UR UR44, UPR, URZ, 0x8 ;  /* 0x00000008ff2c7883 */ /* 0x000fca0008000000 */
[----:B------:R-:W-:Y:S07]  /*0440*/  BRA.U !UP3, `(.L_x_8) ;  /* 0x000000010b207547 */ /* 0x000fee000b800000 */
[----:B------:R-:W-:Y:S01]  /*0450*/  UISETP.NE.U32.AND UP2, UPT, UR4, URZ, UPT ;  /* 0x000000ff0400728c */ /* 0x000fe2000bf45070 */
[----:B-----5:R-:W-:Y:S01]  /*0460*/  FSETP.NEU.AND P0, PT, R81, RZ, PT ;  /* 0x000000ff5100720b */ /* 0x020fe20003f0d000 */
[----:B------:R-:W-:Y:S02]  /*0470*/  USEL UR4, URZ, 0xffffffff, UP0 ;  /* 0xffffffffff047887 */ /* 0x000fe40008000000 */
[----:B------:R-:W-:-:S10]  /*0480*/  UISETP.NE.AND.EX UP2, UPT, UR5, URZ, UPT, UP2 ;  /* 0x000000ff0500728c */ /* 0x000fd4000bf45320 */
[----:B------:R-:W-:Y:S01]  /*0490*/  VOTEU.ANY UP1, P0 ;  /* 0x0000000000ff7886 */ /* 0x000fe20000020100 */
[----:B------:R-:W-:-:S04]  /*04a0*/  @!UP2 USEL UR4, URZ, 0xffffffff, UP1 ;  /* 0xffffffffff04a887 */ /* 0x000fc80008800000 */
[----:B------:R-:W-:-:S04]  /*04b0*/  ULOP3.LUT UR4, UR4, 0x1, URZ, 0xc0, !UPT ;  /* 0x0000000104047892 */ /* 0x000fc8000f8ec0ff */
[----:B------:R-:W-:-:S11]  /*04c0*/  UISETP.NE.U32.AND UP2, UPT, UR4, 0x1, UPT ;  /* 0x000000010400788c */ /* 0x000fd6000bf45070 */
.L_x_8:
[----:B-1----:R-:W1:Y:S01]  /*04d0*/  SHFL.IDX PT, R2, R169, RZ, 0x1f ;  /* 0x00001fffa9027589 */ /* 0x002e6200000e0000 */
[----:B------:R-:W-:-:S04]  /*04e0*/  UISETP.NE.AND UP1, UPT, UR8, 0x2, UPT ;  /* 0x000000020800788c */ /* 0x000fc8000bf25270 */
[----:B------:R-:W-:Y:S01]  /*04f0*/  USEL UR13, URZ, 0x1, UP1 ;  /* 0x00000001ff0d7887 */ /* 0x000fe20008800000 */
[----:B-1----:R-:W-:-:S13]  /*0500*/  ISETP.NE.AND P0, PT, R2, RZ, PT ;  /* 0x000000ff0200720c */ /* 0x002fda0003f05270 */
[----:B------:R-:W-:Y:S05]  /*0510*/  @P0 BRA `(.L_x_9) ;  /* 0x0000000000480947 */ /* 0x000fea0003800000 */
[----:B------:R-:W1:Y:S01]  /*0520*/  S2UR UR5, SR_CgaCtaId ;  /* 0x00000000000579c3 */ /* 0x000e620000008800 */
[----:B------:R-:W-:Y:S01]  /*0530*/  UMOV UR6, 0x400 ;  /* 0x0000040000067882 */ /* 0x000fe20000000000 */
[----:B------:R-:W-:Y:S01]  /*0540*/  UMOV UR4, 0x1 ;  /* 0x0000000100047882 */ /* 0x000fe20000000000 */
[----:B------:R-:W-:Y:S01]  /*0550*/  ELECT P0, URZ, PT ;  /* 0x0000000000ff782f */ /* 0x000fe20003800000 */
[----:B-1----:R-:W-:Y:S02]  /*0560*/  ULEA UR5, UR5, UR6, 0x18 ;  /* 0x0000000605057291 */ /* 0x002fe4000f8ec0ff */
[----:B------:R-:W-:-:S04]  /*0570*/  UIADD3 UR6, UPT, UPT, -UR4, 0x100000, URZ ;  /* 0x0010000004067890 */ /* 0x000fc8000fffe1ff */
[----:B------:R-:W-:Y:S02]  /*0580*/  USHF.L.U32 UR7, UR6, 0xb, URZ ;  /* 0x0000000b06077899 */ /* 0x000fe400080006ff */
[----:B------:R-:W-:Y:S01]  /*0590*/  USHF.L.U32 UR6, UR6, 0x1, URZ ;  /* 0x0000000106067899 */ /* 0x000fe200080006ff */
[----:B------:R-:W1:Y:S11]  /*05a0*/  FENCE.VIEW.ASYNC.S ;  /* 0x00000000000073c6 */ /* 0x000e760000000000 */
[----:B-1----:R1:W3:Y:S01]  /*05b0*/  SYNCS.EXCH.64 URZ, [UR5], UR6 ;  /* 0x0000000605ff75b2 */ /* 0x0022e20008000100 */
[----:B------:R1:W4:Y:S01]  /*05c0*/  SYNCS.EXCH.64 URZ, [UR5+0x20], UR6 ;  /* 0x0000200605ff75b2 */ /* 0x0003220008000100 */
[----:B------:R1:W1:Y:S01]  /*05d0*/  SYNCS.EXCH.64 URZ, [UR5+0x8], UR6 ;  /* 0x0000080605ff75b2 */ /* 0x0002620008000100 */
[----:B------:R1:W1:Y:S01]  /*05e0*/  SYNCS.EXCH.64 URZ, [UR5+0x28], UR6 ;  /* 0x0000280605ff75b2 */ /* 0x0002620008000100 */
[----:B------:R1:W1:Y:S01]  /*05f0*/  SYNCS.EXCH.64 URZ, [UR5+0x10], UR6 ;  /* 0x0000100605ff75b2 */ /* 0x0002620008000100 */
[----:B------:R1:W1:Y:S01]  /*0600*/  SYNCS.EXCH.64 URZ, [UR5+0x30], UR6 ;  /* 0x0000300605ff75b2 */ /* 0x0002620008000100 */
[----:B------:R1:W1:Y:S01]  /*0610*/  SYNCS.EXCH.64 URZ, [UR5+0x18], UR6 ;  /* 0x0000180605ff75b2 */ /* 0x0002620008000100 */
[----:B------:R1:W1:Y:S01]  /*0620*/  SYNCS.EXCH.64 URZ, [UR5+0x38], UR6 ;  /* 0x0000380605ff75b2 */ /* 0x0002620008000100 */
[----:B------:R-:W-:Y:S01]  /*0630*/  NOP ;  /* 0x0000000000007918 */ /* 0x000fe20000000000 */
.L_x_9:
[----:B------:R-:W2:Y:S01]  /*0640*/  SHFL.IDX PT, R2, R169, RZ, 0x1f ;  /* 0x00001fffa9027589 */ /* 0x000ea200000e0000 */
[----:B------:R-:W-:Y:S01]  /*0650*/  NOP ;  /* 0x0000000000007918 */ /* 0x000fe20000000000 */
[----:B--2---:R-:W-:-:S13]  /*0660*/  ISETP.NE.AND P0, PT, R2, 0x1, PT ;  /* 0x000000010200780c */ /* 0x004fda0003f05270 */
[----:B------:R-:W-:Y:S05]  /*0670*/  @P0 BRA `(.L_x_10) ;  /* 0x0000000000400947 */ /* 0x000fea0003800000 */
[----:B-1----:R-:W1:Y:S01]  /*0680*/  S2UR UR6, SR_CgaCtaId ;  /* 0x00000000000679c3 */ /* 0x002e620000008800 */
[----:B------:R-:W-:Y:S01]  /*0690*/  UMOV UR7, 0x400 ;  /* 0x0000040000077882 */ /* 0x000fe20000000000 */
[----:B------:R-:W-:Y:S01]  /*06a0*/  UMOV UR5, 0x20 ;  /* 0x0000002000057882 */ /* 0x000fe20000000000 */
[----:B------:R-:W-:Y:S01]  /*06b0*/  UMOV UR4, 0x80 ;  /* 0x0000008000047882 */ /* 0x000fe20000000000 */
[----:B------:R-:W-:-:S04]  /*06c0*/  UIADD3 UR10, UPT, UPT, -UR5, 0x100000, URZ ;  /* 0x00100000050a7890 */ /* 0x000fc8000fffe1ff */
[----:B------:R-:W-:Y:S02]  /*06d0*/  USHF.L.U32 UR11, UR10, 0xb, URZ ;  /* 0x0000000b0a0b7899 */ /* 0x000fe400080006ff */
[----:B------:R-:W-:Y:S02]  /*06e0*/  USHF.L.U32 UR10, UR10, 0x1, URZ ;  /* 0x000000010a0a7899 */ /* 0x000fe400080006ff */
[----:B------:R-:W-:-:S04]  /*06f0*/  UIADD3 UR4, UPT, UPT, -UR4, 0x100000, URZ ;  /* 0x0010000004047890 */ /* 0x000fc8000fffe1ff */
[----:B------:R-:W-:Y:S02]  /*0700*/  USHF.L.U32 UR5, UR4, 0xb, URZ ;  /* 0x0000000b04057899 */ /* 0x000fe400080006ff */
[----:B------:R-:W-:Y:S01]  /*0710*/  USHF.L.U32 UR4, UR4, 0x1, URZ ;  /* 0x0000000104047899 */ /* 0x000fe200080006ff */
[----:B------:R-:W-:Y:S01]  /*0720*/  ELECT P0, URZ, PT ;  /* 0x0000000000ff782f */ /* 0x000fe20003800000 */
[----:B-1----:R-:W-:Y:S01]  /*0730*/  ULEA UR6, UR6, UR7, 0x18 ;  /* 0x0000000706067291 */ /* 0x002fe2000f8ec0ff */
[----:B------:R-:W1:Y:S11]  /*0740*/  FENCE.VIEW.ASYNC.S ;  /* 0x00000000000073c6 */ /* 0x000e760000000000 */
[----:B-1----:R2:W1:Y:S01]  /*0750*/  SYNCS.EXCH.64 URZ, [UR6+0x40], UR10 ;  /* 0x0000400a06ff75b2 */ /* 0x0024620008000100 */
[----:B------:R2:W1:Y:S02]  /*0760*/  SYNCS.EXCH.64 URZ, [UR6+0x48], UR4 ;  /* 0x0000480406ff75b2 */ /* 0x0004640008000100 */
[----:B--2---:R-:W-:Y:S01]  /*0770*/  NOP ;  /* 0x0000000000007918 */ /* 0x004fe20000000000 */
.L_x_10:
[----:B------:R-:W2:Y:S01]  /*0780*/  SHFL.IDX PT, R2, R169, RZ, 0x1f ;  /* 0x00001fffa9027589 */ /* 0x000ea200000e0000 */
[----:B------:R-:W-:Y:S01]  /*0790*/  NOP ;  /* 0x0000000000007918 */ /* 0x000fe20000000000 */
[----:B--2---:R-:W-:-:S13]  /*07a0*/  ISETP.NE.AND P0, PT, R2, 0x3, PT ;  /* 0x000000030200780c */ /* 0x004fda0003f05270 */
[----:B------:R-:W-:Y:S05]  /*07b0*/  @P0 BRA `(.L_x_11) ;  /* 0x0000000000300947 */ /* 0x000fea0003800000 */
[----:B-1----:R-:W1:Y:S01]  /*07c0*/  S2UR UR5, SR_CgaCtaId ;  /* 0x00000000000579c3 */ /* 0x002e620000008800 */
        /* <DEDUP_REMOVED lines=8> */
[----:B-1----:R2:W1:Y:S01]  /*0850*/  SYNCS.EXCH.64 URZ, [UR5+0x50], UR6 ;  /* 0x0000500605ff75b2 */ /* 0x0024620008000100 */
[----:B------:R2:W1:Y:S02]  /*0860*/  SYNCS.EXCH.64 URZ, [UR5+0x58], UR6 ;  /* 0x0000580605ff75b2 */ /* 0x0004640008000100 */
[----:B--2---:R-:W-:Y:S01]  /*0870*/  NOP ;  /* 0x0000000000007918 */ /* 0x004fe20000000000 */
.L_x_11:
[----:B------:R-:W2:Y:S01]  /*0880*/  SHFL.IDX PT, R2, R169, RZ, 0x1f ;  /* 0x00001fffa9027589 */ /* 0x000ea200000e0000 */
[----:B------:R-:W-:Y:S01]  /*0890*/  NOP ;  /* 0x0000000000007918 */ /* 0x000fe20000000000 */
[----:B--2---:R-:W-:-:S13]  /*08a0*/  ISETP.NE.AND P0, PT, R2, 0x4, PT ;  /* 0x000000040200780c */ /* 0x004fda0003f05270 */
[----:B------:R-:W-:Y:S05]  /*08b0*/  @P0 BRA `(.L_x_12) ;  /* 0x00000000004c0947 */ /* 0x000fea0003800000 */
[----:B-1----:R-:W1:Y:S01]  /*08c0*/  S2UR UR5, SR_CgaCtaId ;  /* 0x00000000000579c3 */ /* 0x002e620000008800 */
[----:B------:R-:W-:Y:S01]  /*08d0*/  UMOV UR7, 0x100 ;  /* 0x0000010000077882 */ /* 0x000fe20000000000 */
[----:B------:R-:W-:Y:S01]  /*08e0*/  UMOV UR6, 0x400 ;  /* 0x0000040000067882 */ /* 0x000fe20000000000 */
[----:B------:R-:W-:Y:S01]  /*08f0*/  USEL UR7, UR7, 0xe0, UP2 ;  /* 0x000000e007077887 */ /* 0x000fe20009000000 */
[----:B------:R-:W-:Y:S01]  /*0900*/  UMOV UR4, 0x1 ;  /* 0x0000000100047882 */ /* 0x000fe20000000000 */
[----:B------:R-:W-:Y:S01]  /*0910*/  ELECT P0, URZ, PT ;  /* 0x0000000000ff782f */ /* 0x000fe20003800000 */
[----:B------:R-:W-:-:S04]  /*0920*/  UIADD3 UR10, UPT, UPT, -UR4, 0x100000, URZ ;  /* 0x00100000040a7890 */ /* 0x000fc8000fffe1ff */
[----:B------:R-:W-:Y:S02]  /*0930*/  USHF.L.U32 UR11, UR10, 0xb, URZ ;  /* 0x0000000b0a0b7899 */ /* 0x000fe400080006ff */
[----:B------:R-:W-:Y:S02]  /*0940*/  USHF.L.U32 UR10, UR10, 0x1, URZ ;  /* 0x000000010a0a7899 */ /* 0x000fe400080006ff */
[----:B-1----:R-:W-:Y:S02]  /*0950*/  ULEA UR5, UR5, UR6, 0x18 ;  /* 0x0000000605057291 */ /* 0x002fe4000f8ec0ff */
[----:B------:R-:W-:-:S04]  /*0960*/  UIADD3 UR6, UPT, UPT, -UR7, 0x100000, URZ ;  /* 0x0010000007067890 */ /* 0x000fc8000fffe1ff */
[----:B------:R-:W-:Y:S02]  /*0970*/  USHF.L.U32 UR7, UR6, 0xb, URZ ;  /* 0x0000000b06077899 */ /* 0x000fe400080006ff */
[----:B------:R-:W-:Y:S01]  /*0980*/  USHF.L.U32 UR6, UR6, 0x1, URZ ;  /* 0x0000000106067899 */ /* 0x000fe200080006ff */
[----:B------:R-:W1:Y:S03]  /*0990*/  FENCE.VIEW.ASYNC.S ;  /* 0x00000000000073c6 */ /* 0x000e660000000000 */
[----:B-1----:R2:W1:Y:S08]  /*09a0*/  SYNCS.EXCH.64 URZ, [UR5+0x60], UR10 ;  /* 0x0000600a05ff75b2 */ /* 0x0024700008000100 */
[----:B------:R2:W1:Y:S01]  /*09b0*/  SYNCS.EXCH.64 URZ, [UR5+0x70], UR6 ;  /* 0x0000700605ff75b2 */ /* 0x0004620008000100 */
[----:B------:R2:W1:Y:S01]  /*09c0*/  SYNCS.EXCH.64 URZ, [UR5+0x68], UR10 ;  /* 0x0000680a05ff75b2 */ /* 0x0004620008000100 */
[----:B------:R2:W1:Y:S02]  /*09d0*/  SYNCS.EXCH.64 URZ, [UR5+0x78], UR6 ;  /* 0x0000780605ff75b2 */ /* 0x0004640008000100 */
[----:B--2---:R-:W-:Y:S01]  /*09e0*/  NOP ;  /* 0x0000000000007918 */ /* 0x004fe20000000000 */
.L_x_12:
        /* <DEDUP_REMOVED lines=18> */
[----:B------:R2:W1:Y:S01]  /*0b10*/  SYNCS.EXCH.64 URZ, [UR6+0xa0], UR4 ;  /* 0x0000a00406ff75b2 */ /* 0x0004620008000100 */
[----:B------:R2:W1:Y:S01]  /*0b20*/  SYNCS.EXCH.64 URZ, [UR6+0x88], UR10 ;  /* 0x0000880a06ff75b2 */ /* 0x0004620008000100 */
[----:B------:R2:W1:Y:S01]  /*0b30*/  SYNCS.EXCH.64 URZ, [UR6+0xa8], UR4 ;  /* 0x0000a80406ff75b2 */ /* 0x0004620008000100 */
[----:B------:R2:W1:Y:S01]  /*0b40*/  SYNCS.EXCH.64 URZ, [UR6+0x90], UR10 ;  /* 0x0000900a06ff75b2 */ /* 0x0004620008000100 */
[----:B------:R2:W1:Y:S01]  /*0b50*/  SYNCS.EXCH.64 URZ, [UR6+0xb0], UR4 ;  /* 0x0000b00406ff75b2 */ /* 0x0004620008000100 */
[----:B------:R2:W1:Y:S01]  /*0b60*/  SYNCS.EXCH.64 URZ, [UR6+0x98], UR10 ;  /* 0x0000980a06ff75b2 */ /* 0x0004620008000100 */
[----:B------:R2:W1:Y:S02]  /*0b70*/  SYNCS.EXCH.64 URZ, [UR6+0xb8], UR4 ;  /* 0x0000b80406ff75b2 */ /* 0x0004640008000100 */
[----:B--2---:R-:W-:Y:S01]  /*0b80*/  NOP ;  /* 0x0000000000007918 */ /* 0x004fe20000000000 */
.L_x_13:
        /* <DEDUP_REMOVED lines=14> */
[----:B------:R2:W1:Y:S01]  /*0c70*/  SYNCS.EXCH.64 URZ, [UR5+0xd0], UR6 ;  /* 0x0000d00605ff75b2 */ /* 0x0004620008000100 */
[----:B------:R2:W1:Y:S01]  /*0c80*/  SYNCS.EXCH.64 URZ, [UR5+0xc8], UR6 ;  /* 0x0000c80605ff75b2 */ /* 0x0004620008000100 */
[----:B------:R2:W1:Y:S02]  /*0c90*/  SYNCS.EXCH.64 URZ, [UR5+0xd8], UR6 ;  /* 0x0000d80605ff75b2 */ /* 0x0004640008000100 */
[----:B--2---:R-:W-:Y:S01]  /*0ca0*/  NOP ;  /* 0x0000000000007918 */ /* 0x004fe20000000000 */
.L_x_14:
[----:B-1----:R-:W1:Y:S01]  /*0cb0*/  S2UR UR5, SR_CTAID.X ;  /* 0x00000000000579c3 */ /* 0x002e620000002500 */
[----:B------:R-:W-:-:S05]  /*0cc0*/  CS2R.32 R165, SR_CgaSize ;  /* 0x0000000000a57805 */ /* 0x000fca0000008a00 */
[----:B------:R-:W-:-:S05]  /*0cd0*/  IMAD R165, R165, -0xa0, RZ ;  /* 0xffffff60a5a57824 */ /* 0x000fca00078e02ff */
[----:B------:R-:W-:-:S14]  /*0ce0*/  R2UR UR7, R165 ;  /* 0x00000000a50772ca */ /* 0x000fdc00000e0000 */
[----:B------:R-:W2:Y:S01]  /*0cf0*/  LDCU UR7, c[0x0][UR7+0x2b0] ;  /* 0x00005600070777ac */ /* 0x000ea20008000800 */
[----:B------:R-:W-:Y:S01]  /*0d00*/  NOP ;  /* 0x0000000000007918 */ /* 0x000fe20000000000 */
[----:B------:R-:W-:-:S05]  /*0d10*/  CS2R.32 R165, SR_CgaSize ;  /* 0x0000000000a57805 */ /* 0x000fca0000008a00 */
[----:B------:R-:W-:-:S05]  /*0d20*/  IMAD R165, R165, -0xa0, RZ ;  /* 0xffffff60a5a57824 */ /* 0x000fca00078e02ff */
[----:B------:R-:W-:-:S14]  /*0d30*/  R2UR UR6, R165 ;  /* 0x00000000a50672ca */ /* 0x000fdc00000e0000 */
[----:B------:R-:W3:Y:S01]  /*0d40*/  LDCU UR6, c[0x0][UR6+0x2b4] ;  /* 0x00005680060677ac */ /* 0x000ee20008000800 */
[----:B------:R-:W4:Y:S08]  /*0d50*/  S2UR UR4, SR_CTAID.Y ;  /* 0x00000000000479c3 */ /* 0x000f300000002600 */
[----:B------:R-:W3:Y:S01]  /*0d60*/  LDC R9, c[0x0][0xb24] ;  /* 0x0002c900ff097b82 */ /* 0x000ee20000000800 */
[----:B-1----:R-:W-:-:S02]  /*0d70*/  I2FP.F32.U32 R5, UR5 ;  /* 0x0000000500057c45 */ /* 0x002fc40008201000 */
[----:B------:R-:W-:-:S05]  /*0d80*/  CS2R.32 R3, SR_CgaSize ;  /* 0x0000000000037805 */ /* 0x000fca0000008a00 */
[----:B------:R-:W-:-:S06]  /*0d90*/  IMAD R3, R3, -0xa0, RZ ;  /* 0xffffff6003037824 */ /* 0x000fcc00078e02ff */
[----:B------:R-:W1:Y:S01]  /*0da0*/  LDC R3, c[0x0][R3+0x2a0] ;  /* 0x0000a80003037b82 */ /* 0x000e620000000800 */
[----:B------:R-:W-:Y:S01]  /*0db0*/  MOV R165, UR5 ;  /* 0x0000000500a57c02 */ /* 0x000fe20008000f00 */
[----:B--2---:R-:W-:Y:S01]  /*0dc0*/  FMUL R5, R5, UR7 ;  /* 0x0000000705057c20 */ /* 0x004fe20008400000 */
[----:B----4-:R-:W-:Y:S02]  /*0dd0*/  I2FP.F32.U32 R4, UR4 ;  /* 0x0000000400047c45 */ /* 0x010fe40008201000 */
[----:B------:R-:W-:-:S05]  /*0de0*/  CS2R.32 R2, SR_CgaSize ;  /* 0x0000000000027805 */ /* 0x000fca0000008a00 */
[----:B------:R-:W-:-:S06]  /*0df0*/  IMAD R2, R2, -0xa0, RZ ;  /* 0xffffff6002027824 */ /* 0x000fcc00078e02ff */
[----:B------:R-:W2:Y:S01]  /*0e00*/  LDC R2, c[0x0][R2+0x2a4] ;  /* 0x0000a90002027b82 */ /* 0x000ea20000000800 */
[----:B------:R-:W4:Y:S01]  /*0e10*/  F2I.U32.TRUNC.NTZ R154, R5 ;  /* 0x00000005009a7305 */ /* 0x000f22000020f000 */
[----:B------:R-:W-:Y:S01]  /*0e20*/  MOV R155, UR4 ;  /* 0x00000004009b7c02 */ /* 0x000fe20008000f00 */
[----:B---3--:R-:W-:-:S05]  /*0e30*/  FMUL R4, R4, UR6 ;  /* 0x0000000604047c20 */ /* 0x008fca0008400000 */
[----:B------:R-:W-:Y:S01]  /*0e40*/  BAR.SYNC.DEFER_BLOCKING 0x0 ;  /* 0x0000000000007b1d */ /* 0x000fe20000010000 */
[----:B------:R-:W-:-:S05]  /*0e50*/  ISETP.GE.AND P0, PT, R9, 0x1, PT ;  /* 0x000000010900780c */ /* 0x000fca0003f06270 */
[----:B------:R-:W3:Y:S02]  /*0e60*/  F2I.U32.TRUNC.NTZ R143, R4 ;  /* 0x00000004008f7305 */ /* 0x000ee4000020f000 */
[----:B------:R-:W2:Y:S01]  /*0e70*/  S2UR UR36, SR_CTAID.Z ;  /* 0x00000000002479c3 */ /* 0x000ea20000002700 */
[----:B----4-:R-:W-:-:S05]  /*0e80*/  IADD3 R154, PT, PT, -R154, RZ, RZ ;  /* 0x000000ff9a9a7210 */ /* 0x010fca0007ffe1ff */
[----:B-1----:R-:W-:Y:S01]  /*0e90*/  IMAD R154, R3, R154, UR5 ;  /* 0x00000005039a7e24 */ /* 0x002fe2000f8e029a */
[----:B---3--:R-:W-:-:S05]  /*0ea0*/  IADD3 R143, PT, PT, -R143, RZ, RZ ;  /* 0x000000ff8f8f7210 */ /* 0x008fca0007ffe1ff */
[----:B--2---:R-:W-:Y:S01]  /*0eb0*/  IMAD R143, R2, R143, UR4 ;  /* 0x00000004028f7e24 */ /* 0x004fe2000f8e028f */
[----:B------:R-:W-:Y:S06]  /*0ec0*/  @!P0 BRA `(.L_x_15) ;  /* 0x0000000000b88947 */ /* 0x000fec0003800000 */
[----:B------:R-:W1:Y:S01]  /*0ed0*/  LDC.64 R4, c[0x0][0xb18] ;  /* 0x0002c600ff047b82 */ /* 0x000e620000000a00 */
[----:B------:R-:W-:-:S07]  /*0ee0*/  ISETP.NE.AND P0, PT, R9, 0x1, PT ;  /* 0x000000010900780c */ /* 0x000fce0003f05270 */
[----:B------:R-:W2:Y:S08]  /*0ef0*/  LDC R10, c[0x0][0xb0c] ;  /* 0x0002c300ff0a7b82 */ /* 0x000eb00000000800 */
[----:B------:R-:W3:Y:S08]  /*0f00*/  LDC R11, c[0x0][0x370] ;  /* 0x0000dc00ff0b7b82 */ /* 0x000ef00000000800 */
[----:B------:R-:W4:Y:S01]  /*0f10*/  LDC R12, c[0x0][0x374] ;  /* 0x0000dd00ff0c7b82 */ /* 0x000f220000000800 */
[----:B-1----:R-:W-:-:S07]  /*0f20*/  ISETP.NE.AND P1, PT, R4, 0x1, PT ;  /* 0x000000010400780c */ /* 0x002fce0003f25270 */
[----:B------:R-:W3:Y:S01]  /*0f30*/  LDC.64 R6, c[0x0][0xb10] ;  /* 0x0002c400ff067b82 */ /* 0x000ee20000000a00 */
[----:B--2---:R-:W-:-:S07]  /*0f40*/  ISETP.NE.AND P2, PT, R10, 0x1, PT ;  /* 0x000000010a00780c */ /* 0x004fce0003f45270 */
[----:B------:R-:W1:Y:S08]  /*0f50*/  LDC R8, c[0x0][0xb20] ;  /* 0x0002c800ff087b82 */ /* 0x000e700000000800 */
[----:B------:R-:W2:Y:S01]  /*0f60*/  LDC.64 R2, c[0x0][0xb28] ;  /* 0x0002ca00ff027b82 */ /* 0x000ea20000000a00 */
[----:B----4-:R-:W-:-:S04]  /*0f70*/  IMAD.HI.U32 R13, R12, R5, RZ ;  /* 0x000000050c0d7227 */ /* 0x010fc800078e00ff */
[----:B------:R-:W-:-:S04]  /*0f80*/  IMAD.HI.U32 R5, R155, R5, RZ ;  /* 0x000000059b057227 */ /* 0x000fc800078e00ff */
[----:B---3--:R-:W-:-:S04]  /*0f90*/  IMAD.HI.U32 R14, R11, R6, RZ ;  /* 0x000000060b0e7227 */ /* 0x008fc800078e00ff */
[----:B------:R-:W-:Y:S01]  /*0fa0*/  IMAD.HI.U32 R16, R165, R6, RZ ;  /* 0x00000006a5107227 */ /* 0x000fe200078e00ff */
[-C--:B------:R-:W-:Y:S02]  /*0fb0*/  @P2 SHF.R.U32.HI R11, RZ, R7.reuse, R14 ;  /* 0x00000007ff0b2219 */ /* 0x080fe4000001160e */
[-C--:B-1----:R-:W-:Y:S02]  /*0fc0*/  @P1 SHF.R.U32.HI R12, RZ, R8.reuse, R13 ;  /* 0x00000008ff0c1219 */ /* 0x082fe4000001160d */
[----:B------:R-:W-:Y:S02]  /*0fd0*/  SHF.R.U32.HI R8, RZ, R8, R5 ;  /* 0x00000008ff087219 */ /* 0x000fe40000011605 */
[----:B------:R-:W-:Y:S02]  /*0fe0*/  SHF.R.U32.HI R16, RZ, R7, R16 ;  /* 0x00000007ff107219 */ /* 0x000fe40000011610 */
[----:B------:R-:W-:Y:S01]  /*0ff0*/  SEL R5, R155, R8, !P1 ;  /* 0x000000089b057207 */ /* 0x000fe20004800000 */
[----:B--2---:R-:W-:Y:S01]  /*1000*/  IMAD.HI.U32 R14, R12, R2, RZ ;  /* 0x000000020c0e7227 */ /* 0x004fe200078e00ff */
[----:B------:R-:W-:-:S03]  /*1010*/  SEL R7, R165, R16, !P2 ;  /* 0x00000010a5077207 */ /* 0x000fc60005000000 */
[----:B------:R-:W-:Y:S01]  /*1020*/  IMAD.HI.U32 R6, R11, R2, RZ ;  /* 0x000000020b067227 */ /* 0x000fe200078e00ff */
[----:B------:R-:W-:-:S04]  /*1030*/  @P0 SHF.R.U32.HI R12, RZ, R3, R14 ;  /* 0x00000003ff0c0219 */ /* 0x000fc8000001160e */
[----:B------:R-:W-:Y:S01]  /*1040*/  @P0 SHF.R.U32.HI R11, RZ, R3, R6 ;  /* 0x00000003ff0b0219 */ /* 0x000fe20000011606 */
[----:B------:R-:W-:-:S04]  /*1050*/  IMAD R12, R12, R9, RZ ;  /* 0x000000090c0c7224 */ /* 0x000fc800078e02ff */
[----:B------:R-:W-:Y:S01]  /*1060*/  IMAD R6, R11, R9, RZ ;  /* 0x000000090b067224 */ /* 0x000fe200078e02ff */
[----:B------:R-:W-:-:S04]  /*1070*/  ISETP.GE.AND P1, PT, R5, R12, PT ;  /* 0x0000000c0500720c */ /* 0x000fc80003f26270 */
[----:B------:R-:W-:Y:S01]  /*1080*/  ISETP.GE.OR P1, PT, R7, R6, P1 ;  /* 0x000000060700720c */ /* 0x000fe20000f26670 */
[----:B------:R-:W-:-:S05]  /*1090*/  IMAD.HI.U32 R6, R5, R2, RZ ;  /* 0x0000000205067227 */ /* 0x000fca00078e00ff */
[----:B------:R-:W-:-:S04]  /*10a0*/  SHF.R.U32.HI R6, RZ, R3, R6 ;  /* 0x00000003ff067219 */ /* 0x000fc80000011606 */
[----:B------:R-:W-:-:S03]  /*10b0*/  SEL R6, R5, R6, !P0 ;  /* 0x0000000605067207 */ /* 0x000fc60004000000 */
[----:B------:R-:W-:Y:S01]  /*10c0*/  @!P1 IMAD.HI.U32 R8, R7, R2, RZ ;  /* 0x0000000207089227 */ /* 0x000fe200078e00ff */
[----:B------:R-:W-:-:S04]  /*10d0*/  IADD3 R2, PT, PT, -R6, RZ, RZ ;  /* 0x000000ff06027210 */ /* 0x000fc80007ffe1ff */
[----:B------:R-:W-:Y:S01]  /*10e0*/  @!P1 SHF.R.U32.HI R8, RZ, R3, R8 ;  /* 0x00000003ff089219 */ /* 0x000fe20000011608 */
[----:B------:R-:W-:-:S03]  /*10f0*/  IMAD R2, R9, R2, R5 ;  /* 0x0000000209027224 */ /* 0x000fc600078e0205 */
[----:B------:R-:W-:Y:S02]  /*1100*/  @!P1 SEL R3, R7, R8, !P0 ;  /* 0x0000000807039207 */ /* 0x000fe40004000000 */
[----:B------:R-:W-:-:S03]  /*1110*/  IADD3 R8, PT, PT, -R5, RZ, RZ ;  /* 0x000000ff05087210 */ /* 0x000fc60007ffe1ff */
[--C-:B------:R-:W-:Y:S02]  /*1120*/  @!P1 IMAD.IADD R6, R6, 0x1, -R3.reuse ;  /* 0x0000000106069824 */ /* 0x100fe400078e0a03 */
[----:B------:R-:W-:Y:S01]  /*1130*/  @!P1 IMAD R3, R2, R11, R3 ;  /* 0x0000000b02039224 */ /* 0x000fe200078e0203 */
[----:B------:R-:W-:Y:S01]  /*1140*/  IADD3 R2, PT, PT, -R7, RZ, RZ ;  /* 0x000000ff07027210 */ /* 0x000fe20007ffe1ff */
[----:B------:R-:W-:Y:S02]  /*1150*/  @!P1 IMAD R5, R6, R9, R7 ;  /* 0x0000000906059224 */ /* 0x000fe400078e0207 */
[----:B------:R-:W-:Y:S02]  /*1160*/  IMAD R8, R4, R8, R155 ;  /* 0x0000000804087224 */ /* 0x000fe400078e029b */
[----:B------:R-:W-:Y:S02]  /*1170*/  @!P1 IMAD.MOV.U32 R7, RZ, RZ, R3 ;  /* 0x000000ffff079224 */ /* 0x000fe400078e0003 */
[----:B------:R-:W-:-:S02]  /*1180*/  IMAD R2, R10, R2, R165 ;  /* 0x000000020a027224 */ /* 0x000fc400078e02a5 */
[----:B------:R-:W-:Y:S02]  /*1190*/  IMAD R155, R5, R4, R8 ;  /* 0x00000004059b7224 */ /* 0x000fe400078e0208 */
[----:B------:R-:W-:Y:S02]  /*11a0*/  IMAD R165, R7, R10, R2 ;  /* 0x0000000a07a57224 */ /* 0x000fe400078e0202 */
.L_x_15:
[----:B------:R-:W1:Y:S01]  /*11b0*/  LDCU UR4, c[0x0][0xb30] ;  /* 0x00016600ff0477ac */ /* 0x000e620008000800 */
[----:B------:R-:W2:Y:S08]  /*11c0*/  S2UR UR37, SR_CgaCtaId ;  /* 0x00000000002579c3 */ /* 0x000eb00000008800 */
[----:B------:R-:W3:Y:S01]  /*11d0*/  LDC R72, c[0x0][0xb24] ;  /* 0x0002c900ff487b82 */ /* 0x000ee20000000800 */
[----:B-1----:R-:W-:-:S09]  /*11e0*/  UISETP.NE.AND UP1, UPT, UR4, 0x1, UPT ;  /* 0x000000010400788c */ /* 0x002fd2000bf25270 */
[----:B--2---:R-:W-:Y:S05]  /*11f0*/  BRA.U UP1, `(.L_x_16) ;  /* 0x0000000101407547 */ /* 0x004fea000b800000 */
[----:B------:R-:W1:Y:S08]  /*1200*/  LDC.64 R4, c[0x0][0xb10] ;  /* 0x0002c400ff047b82 */ /* 0x000e700000000a00 */
[----:B------:R-:W2:Y:S08]  /*1210*/  LDC.64 R2, c[0x0][0xb18] ;  /* 0x0002c600ff027b82 */ /* 0x000eb00000000a00 */
[----:B------:R-:W4:Y:S08]  /*1220*/  LDC R6, c[0x0][0xb20] ;  /* 0x0002c800ff067b82 */ /* 0x000f300000000800 */
[----:B------:R-:W3:Y:S01]  /*1230*/  LDC R8, c[0x0][0xb0c] ;  /* 0x0002c300ff087b82 */ /* 0x000ee20000000800 */
[----:B-1----:R-:W-:-:S05]  /*1240*/  IMAD.HI.U32 R4, R165, R4, RZ ;  /* 0x00000004a5047227 */ /* 0x002fca00078e00ff */
[----:B------:R-:W-:Y:S01]  /*1250*/  SHF.R.U32.HI R4, RZ, R5, R4 ;  /* 0x00000005ff047219 */ /* 0x000fe20000011604 */
[----:B--2---:R-:W-:Y:S01]  /*1260*/  IMAD.HI.U32 R3, R155, R3, RZ ;  /* 0x000000039b037227 */ /* 0x004fe200078e00ff */
[----:B------:R-:W-:-:S04]  /*1270*/  ISETP.NE.AND P0, PT, R2, 0x1, PT ;  /* 0x000000010200780c */ /* 0x000fc80003f05270 */
[----:B----4-:R-:W-:-:S04]  /*1280*/  SHF.R.U32.HI R6, RZ, R6, R3 ;  /* 0x00000006ff067219 */ /* 0x010fc80000011603 */
[----:B------:R-:W-:Y:S02]  /*1290*/  SEL R3, R155, R6, !P0 ;  /* 0x000000069b037207 */ /* 0x000fe40004000000 */
[----:B---3--:R-:W-:-:S04]  /*12a0*/  ISETP.NE.AND P1, PT, R8, 0x1, PT ;  /* 0x000000010800780c */ /* 0x008fc80003f25270 */
[----:B------:R-:W-:-:S05]  /*12b0*/  SEL R4, R165, R4, !P1 ;  /* 0x00000004a5047207 */ /* 0x000fca0004800000 */
[----:B------:R-:W-:Y:S02]  /*12c0*/  IMAD.IADD R5, R3, 0x1, -R4 ;  /* 0x0000000103057824 */ /* 0x000fe400078e0a04 */
[----:B------:R-:W-:Y:S02]  /*12d0*/  IMAD.IADD R3, R4, 0x1, -R3 ;  /* 0x0000000104037824 */ /* 0x000fe400078e0a03 */
[----:B------:R-:W-:Y:S02]  /*12e0*/  IMAD R165, R5, R8, R165 ;  /* 0x0000000805a57224 */ /* 0x000fe400078e02a5 */
[----:B------:R-:W-:-:S07]  /*12f0*/  IMAD R155, R3, R2, R155 ;  /* 0x00000002039b7224 */ /* 0x000fce00078e029b */
.L_x_16:
[----:B------:R-:W-:Y:S01]  /*1300*/  BAR.SYNC.DEFER_BLOCKING 0x0 ;  /* 0x0000000000007b1d */ /* 0x000fe20000010000 */
[----:B------:R-:W-:Y:S01]  /*1310*/  UISETP.NE.AND UP1, UPT, UR8, 0x2, UPT ;  /* 0x000000020800788c */ /* 0x000fe2000bf25270 */
[----:B------:R-:W-:Y:S02]  /*1320*/  ISETP.NE.OR P5, PT, R0, 0x2, !P5 ;  /* 0x000000020000780c */ /* 0x000fe40006fa5670 */
[----:B------:R-:W-:-:S06]  /*1330*/  LOP3.LUT R2, R166, 0x1f, RZ, 0xc0, !PT ;  /* 0x0000001fa6027812 */ /* 0x000fcc00078ec0ff */
[----:B------:R-:W-:Y:S05]  /*1340*/  BRA.U UP1, `(.L_x_17) ;  /* 0x00000011015c7547 */ /* 0x000fea000b800000 */
[----:B------:R-:W1:Y:S01]  /*1350*/  LDCU UR13, c[0x0][0x38c] ;  /* 0x00007180ff0d77ac */ /* 0x000e620008000800 */
[----:B------:R-:W2:Y:S01]  /*1360*/  LDC R9, c[0x0][0x370] ;  /* 0x0000dc00ff097b82 */ /* 0x000ea20000000800 */
[----:B------:R-:W-:Y:S01]  /*1370*/  PLOP3.LUT P1, PT, PT, PT, UP2, 0x80, 0x8 ;  /* 0x000000000008781c */ /* 0x000fe20003f2f028 */
[----:B------:R-:W-:Y:S01]  /*1380*/  IMAD.MOV.U32 R15, RZ, RZ, 0x1 ;  /* 0x00000001ff0f7424 */ /* 0x000fe200078e00ff */
[----:B------:R-:W-:Y:S01]  /*1390*/  ISETP.EQ.OR P4, PT, R2, RZ, P5 ;  /* 0x000000ff0200720c */ /* 0x000fe20002f82670 */
[----:B------:R-:W-:Y:S01]  /*13a0*/  IMAD.MOV.U32 R14, RZ, RZ, RZ ;  /* 0x000000ffff0e7224 */ /* 0x000fe200078e00ff */
[----:B------:R-:W-:Y:S02]  /*13b0*/  PLOP3.LUT P1, PT, P1, PT, PT, 0x8, 0x80 ;  /* 0x000000000080781c */ /* 0x000fe40000f2e170 */
[----:B------:R-:W-:Y:S01]  /*13c0*/  CS2R R12, SRZ ;  /* 0x00000000000c7805 */ /* 0x000fe2000001ff00 */
[----:B------:R-:W-:Y:S01]  /*13d0*/  IMAD.MOV.U32 R10, RZ, RZ, 0x1 ;  /* 0x00000001ff0a7424 */ /* 0x000fe200078e00ff */
[----:B------:R-:W4:Y:S01]  /*13e0*/  LDC R0, c[0x0][0x374] ;  /* 0x0000dd00ff007b82 */ /* 0x000f220000000800 */
[----:B------:R-:W2:Y:S01]  /*13f0*/  LDCU.64 UR22, c[0x0][0x348] ;  /* 0x00006900ff1677ac */ /* 0x000ea20008000a00 */
[----:B------:R-:W-:Y:S01]  /*1400*/  UMOV UR6, URZ ;  /* 0x000000ff00067c82 */ /* 0x000fe20008000000 */
[----:B-1----:R-:W-:-:S04]  /*1410*/  UIADD3 UR5, UPT, UPT, UR13, 0x7f, URZ ;  /* 0x0000007f0d057890 */ /* 0x002fc8000fffe0ff */
[----:B------:R-:W-:-:S04]  /*1420*/  USHF.R.S32.HI UR4, URZ, 0x1f, UR5 ;  /* 0x0000001fff047899 */ /* 0x000fc80008011405 */
[----:B------:R-:W-:-:S04]  /*1430*/  ULEA.HI UR4, UR4, UR5, URZ, 0x7 ;  /* 0x0000000504047291 */ /* 0x000fc8000f8f38ff */
[----:B------:R-:W-:Y:S02]  /*1440*/  USHF.R.S32.HI UR15, URZ, 0x7, UR4 ;  /* 0x00000007ff0f7899 */ /* 0x000fe40008011404 */
[----:B------:R-:W-:Y:S02]  /*1450*/  UIADD3 UR4, UPT, UPT, UR13, -0x1, URZ ;  /* 0xffffffff0d047890 */ /* 0x000fe4000fffe0ff */
[----:B------:R-:W-:Y:S02]  /*1460*/  UISETP.LT.U32.AND UP0, UPT, UR15, 0x4, UPT ;  /* 0x000000040f00788c */ /* 0x000fe4000bf01070 */
[----:B------:R-:W-:Y:S02]  /*1470*/  UISETP.GE.U32.AND UP1, UPT, UR4, -0xff, UPT ;  /* 0xffffff010400788c */ /* 0x000fe4000bf26070 */
[----:B------:R-:W-:Y:S02]  /*1480*/  USEL UR14, UR15, 0x4, UP0 ;  /* 0x000000040f0e7887 */ /* 0x000fe40008000000 */
[----:B------:R-:W-:-:S02]  /*1490*/  UIADD3 UR13, UPT, UPT, UR13, 0xfe, URZ ;  /* 0x000000fe0d0d7890 */ /* 0x000fc4000fffe0ff */
[----:B------:R-:W-:Y:S02]  /*14a0*/  UIADD3 UR5, UPT, UPT, UR14, -0x1, URZ ;  /* 0xffffffff0e057890 */ /* 0x000fe4000fffe0ff */
[----:B------:R-:W-:-:S03]  /*14b0*/  UIADD3 UR7, UPT, UPT, UR15, -UR14, URZ ;  /* 0x8000000e0f077290 */ /* 0x000fc6000fffe0ff */
[----:B------:R-:W-:-:S04]  /*14c0*/  @UP1 UIADD3 UR5, UPT, UPT, UR14, URZ, URZ ;  /* 0x000000ff0e051290 */ /* 0x000fc8000fffe0ff */
[----:B--2---:R-:W-:-:S12]  /*14d0*/  UIADD3 UR5, UPT, UPT, UR5, 0x1, URZ ;  /* 0x0000000105057890 */ /* 0x004fd8000fffe0ff */
.L_x_35:
[----:B------:R-:W-:Y:S01]  /*14e0*/  UISETP.NE.AND UP0, UPT, UR37, URZ, UPT ;  /* 0x000000ff2500728c */ /* 0x000fe2000bf05270 */
[----:B------:R-:W1:Y:S08]  /*14f0*/  S2UR UR37, SR_CgaCtaId ;  /* 0x00000000002579c3 */ /* 0x000e700000008800 */
[----:B------:R-:W-:Y:S05]  /*1500*/  BRA.U UP0, `(.L_x_18) ;  /* 0x0000000100347547 */ /* 0x000fea000b800000 */
[----:B------:R-:W2:Y:S01]  /*1510*/  S2R R2, SR_CgaCtaId ;  /* 0x0000000000027919 */ /* 0x000ea20000008800 */
[----:B------:R-:W-:-:S04]  /*1520*/  MOV R3, 0x400 ;  /* 0x0000040000037802 */ /* 0x000fc80000000f00 */
[----:B--2---:R-:W-:Y:S02]  /*1530*/  LEA R3, R2, R3, 0x18 ;  /* 0x0000000302037211 */ /* 0x004fe400078ec0ff */
[----:B------:R-:W-:-:S03]  /*1540*/  SHF.L.U32 R2, R10, 0x1f, RZ ;  /* 0x0000001f0a027819 */ /* 0x000fc600000006ff */
[----:B------:R-:W-:-:S04]  /*1550*/  IMAD R3, R12, 0x8, R3 ;  /* 0x000000080c037824 */ /* 0x000fc800078e0203 */
[----:B------:R-:W2:Y:S02]  /*1560*/  SYNCS.PHASECHK.TRANS64.TRYWAIT P0, [R3+URZ+0xd0], R2 ;  /* 0x0000d002030075a7 */ /* 0x000ea400080011ff */
[----:B--2---:R-:W-:Y:S05]  /*1570*/  @!P0 BRA `(.L_x_19) ;  /* 0x0000005000f08947 */ /* 0x004fea0003800000 */
.L_x_95:
[----:B------:R-:W-:Y:S01]  /*1580*/  VIADD R12, R12, 0x1 ;  /* 0x000000010c0c7836 */ /* 0x000fe20000000000 */
[----:B------:R2:W-:Y:S04]  /*1590*/  SYNCS.ARRIVE.TRANS64.A1T0 RZ, [R3+URZ+0xc0], RZ ;  /* 0x0000c0ff03ff79a7 */ /* 0x0005e800081000ff */
[----:B------:R-:W-:-:S04]  /*15a0*/  ISETP.NE.AND P0, PT, R12, 0x2, PT ;  /* 0x000000020c00780c */ /* 0x000fc80003f05270 */
[----:B------:R-:W-:Y:S02]  /*15b0*/  SEL R12, R12, RZ, P0 ;  /* 0x000000ff0c0c7207 */ /* 0x000fe40000000000 */
[----:B--2---:R-:W-:-:S04]  /*15c0*/  SEL R3, RZ, 0x1, P0 ;  /* 0x00000001ff037807 */ /* 0x004fc80000000000 */
[----:B------:R-:W-:-:S07]  /*15d0*/  LOP3.LUT R10, R10, R3, RZ, 0x3c, !PT ;  /* 0x000000030a0a7212 */ /* 0x000fce00078e3cff */
.L_x_18:
[----:B------:R-:W-:Y:S01]  /*15e0*/  UMOV UR4, 0x400 ;  /* 0x0000040000047882 */ /* 0x000fe20000000000 */
[----:B------:R-:W-:Y:S01]  /*15f0*/  SHF.L.U32 R2, R15, 0x1f, RZ ;  /* 0x0000001f0f027819 */ /* 0x000fe200000006ff */
[----:B-1----:R-:W-:Y:S01]  /*1600*/  ULEA UR4, UR37, UR4, 0x18 ;  /* 0x0000000425047291 */ /* 0x002fe2000f8ec0ff */
[----:B------:R-:W-:Y:S01]  /*1610*/  R2UR UR35, R165 ;  /* 0x00000000a52372ca */ /* 0x000fe200000e0000 */
[----:B------:R-:W-:Y:S01]  /*1620*/  UISETP.GE.U32.AND UP0, UPT, UR13, 0xff, UPT ;  /* 0x000000ff0d00788c */ /* 0x000fe2000bf06070 */
[----:B------:R-:W-:Y:S01]  /*1630*/  R2UR UR11, R155 ;  /* 0x000000009b0b72ca */ /* 0x000fe200000e0000 */
[----:B------:R-:W-:Y:S01]  /*1640*/  ULEA UR8, UR6, UR4, 0x3 ;  /* 0x0000000406087291 */ /* 0x000fe2000f8e18ff */
[----:B------:R-:W-:-:S08]  /*1650*/  UMOV UR24, URZ ;  /* 0x000000ff00187c82 */ /* 0x000fd00008000000 */
[----:B------:R1:W2:Y:S01]  /*1660*/  SYNCS.PHASECHK.TRANS64.TRYWAIT P0, [UR8+0x20], R2 ;  /* 0x00002002ff0075a7 */ /* 0x0002a20008001108 */
[----:B------:R-:W-:Y:S02]  /*1670*/  USHF.L.U32 UR35, UR35, 0x7, URZ ;  /* 0x0000000723237899 */ /* 0x000fe400080006ff */
[----:B------:R-:W-:Y:S01]  /*1680*/  USHF.L.U32 UR11, UR11, 0x6, URZ ;  /* 0x000000060b0b7899 */ /* 0x000fe200080006ff */
[----:B------:R-:W-:Y:S11]  /*1690*/  BRA.U !UP0, `(.L_x_20) ;  /* 0x0000000108a87547 */ /* 0x000ff6000b800000 */
[----:B------:R-:W-:Y:S01]  /*16a0*/  UMOV UR16, URZ ;  /* 0x000000ff00107c82 */ /* 0x000fe20008000000 */
[----:B------:R-:W-:-:S05]  /*16b0*/  UMOV UR17, UR6 ;  /* 0x0000000600117c82 */ /* 0x000fca0008000000 */
.L_x_25:
[----:B-1----:R-:W-:Y:S01]  /*16c0*/  ULEA UR33, UR17, UR4, 0x3 ;  /* 0x0000000411217291 */ /* 0x002fe2000f8e18ff */
[----:B--2---:R-:W-:Y:S01]  /*16d0*/  @!P5 MOV R3, 0x6000 ;  /* 0x000060000003d802 */ /* 0x004fe20000000f00 */
[----:B--2---:R-:W-:Y:S10]  /*16e0*/  @P0 BRA `(.L_x_21) ;  /* 0x00000000000c0947 */ /* 0x004ff40003800000 */
[----:B------:R-:W-:-:S04]  /*16f0*/  SHF.L.U32 R5, R15, 0x1f, RZ ;  /* 0x0000001f0f057819 */ /* 0x000fc800000006ff */
[----:B------:R-:W2:Y:S02]  /*1700*/  SYNCS.PHASECHK.TRANS64.TRYWAIT P0, [UR33+0x20], R5 ;  /* 0x00002005ff0075a7 */ /* 0x000ea40008001121 */
[----:B--2---:R-:W-:Y:S05]  /*1710*/  @!P0 BRA `(.L_x_22) ;  /* 0x00000050009c8947 */ /* 0x004fea0003800000 */
.L_x_21:
[----:B------:R2:W-:Y:S01]  /*1720*/  @!P5 SYNCS.ARRIVE.TRANS64 RZ, [UR33], R3 ;  /* 0x00000003ffffd9a7 */ /* 0x0005e20008000021 */
[----:B------:R-:W-:Y:S04]  /*1730*/  BSSY.RECONVERGENT B0, `(.L_x_23) ;  /* 0x0000003000007945 */ /* 0x000fe80003800200 */
[----:B------:R-:W-:Y:S05]  /*1740*/  @P4 BRA `(.L_x_24) ;  /* 0x0000000000044947 */ /* 0x000fea0003800000 */
[----:B------:R-:W-:Y:S05]  /*1750*/  BPT.TRAP 0x1 ;  /* 0x000000040000795c */ /* 0x000fea0000300000 */
.L_x_24:
[----:B------:R-:W-:Y:S05]  /*1760*/  BSYNC.RECONVERGENT B0 ;  /* 0x0000000000007941 */ /* 0x000fea0003800200 */
.L_x_23:
[----:B------:R-:W-:Y:S02]  /*1770*/  UIADD3 UR6, UPT, UPT, UR17, 0x1, URZ ;  /* 0x0000000111067890 */ /* 0x000fe4000fffe0ff */
[----:B------:R-:W-:Y:S02]  /*1780*/  ULEA UR32, UR17, UR4, 0xe ;  /* 0x0000000411207291 */ /* 0x000fe4000f8e70ff */
[----:B------:R-:W-:Y:S02]  /*1790*/  UISETP.NE.AND UP0, UPT, UR6, 0x4, UPT ;  /* 0x000000040600788c */ /* 0x000fe4000bf05270 */
[----:B------:R-:W-:Y:S02]  /*17a0*/  UIADD3 UR26, UP1, UPT, UR22, 0x80, URZ ;  /* 0x00000080161a7890 */ /* 0x000fe4000ff3e0ff */
[----:B------:R-:W-:Y:S02]  /*17b0*/  USEL UR9, URZ, 0x1, UP0 ;  /* 0x00000001ff097887 */ /* 0x000fe40008000000 */
[----:B------:R-:W-:-:S02]  /*17c0*/  USEL UR6, UR6, URZ, UP0 ;  /* 0x000000ff06067287 */ /* 0x000fc40008000000 */
[----:B------:R-:W-:Y:S02]  /*17d0*/  UIADD3 UR20, UP0, UPT, UR22, 0x180, URZ ;  /* 0x0000018016147890 */ /* 0x000fe4000ff1e0ff */
[----:B------:R-:W-:Y:S01]  /*17e0*/  ULEA UR8, UR6, UR4, 0x3 ;  /* 0x0000000406087291 */ /* 0x000fe2000f8e18ff */
[----:B------:R-:W-:Y:S01]  /*17f0*/  LOP3.LUT R15, R15, UR9, RZ, 0x3c, !PT ;  /* 0x000000090f0f7c12 */ /* 0x000fe2000f8e3cff */
[----:B------:R-:W-:Y:S02]  /*1800*/  USHF.L.U32 UR34, UR16, 0x7, URZ ;  /* 0x0000000710227899 */ /* 0x000fe400080006ff */
[----:B------:R-:W-:Y:S01]  /*1810*/  UIADD3.X UR27, UPT, UPT, URZ, UR23, URZ, UP1, !UPT ;  /* 0x00000017ff1b7290 */ /* 0x000fe20008ffe4ff */
[----:B-1----:R-:W-:Y:S01]  /*1820*/  SHF.L.U32 R2, R15, 0x1f, RZ ;  /* 0x0000001f0f027819 */ /* 0x002fe200000006ff */
[----:B------:R-:W-:Y:S02]  /*1830*/  UIADD3 UR32, UPT, UPT, UR32, 0x4400, URZ ;  /* 0x0000440020207890 */ /* 0x000fe4000fffe0ff */
[----:B------:R-:W-:Y:S01]  /*1840*/  UIADD3.X UR21, UPT, UPT, URZ, UR23, URZ, UP0, !UPT ;  /* 0x00000017ff157290 */ /* 0x000fe200087fe4ff */
[----:B------:R1:W1:Y:S01]  /*1850*/  SYNCS.PHASECHK.TRANS64.TRYWAIT P0, [UR8+0x20], R2 ;  /* 0x00002002ff0075a7 */ /* 0x0002620008001108 */
[----:B------:R-:W-:Y:S01]  /*1860*/  ULEA UR8, UR17, UR4, 0xd ;  /* 0x0000000411087291 */ /* 0x000fe2000f8e68ff */
[----:B------:R-:W-:Y:S01]  /*1870*/  UMOV UR18, 0x0 ;  /* 0x0000000000127882 */ /* 0x000fe20000000000 */
[----:B------:R-:W-:-:S02]  /*1880*/  UMOV UR19, 0x10000000 ;  /* 0x1000000000137882 */ /* 0x000fc40000000000 */
[----:B------:R-:W-:Y:S01]  /*1890*/  UIADD3 UR8, UPT, UPT, UR8, 0x14400, URZ ;  /* 0x0001440008087890 */ /* 0x000fe2000fffe0ff */
[----:B------:R1:W-:Y:S01]  /*18a0*/  UTMALDG.3D [UR32], [UR26], desc[UR18] ;  /* 0x000012201a0075b4 */ /* 0x0003e20008011000 */
[----:B------:R-:W-:Y:S01]  /*18b0*/  UMOV UR12, UR36 ;  /* 0x00000024000c7c82 */ /* 0x000fe20008000000 */
[----:B------:R-:W-:Y:S01]  /*18c0*/  UMOV UR9, UR33 ;  /* 0x0000002100097c82 */ /* 0x000fe20008000000 */
[----:B------:R-:W-:Y:S01]  /*18d0*/  UMOV UR10, UR34 ;  /* 0x00000022000a7c82 */ /* 0x000fe20008000000 */
[----:B------:R-:W-:Y:S01]  /*18e0*/  UIADD3 UR16, UPT, UPT, UR16, 0x1, URZ ;  /* 0x0000000110107890 */ /* 0x000fe2000fffe0ff */
[----:B------:R-:W-:Y:S01]  /*18f0*/  UMOV UR24, UR5 ;  /* 0x0000000500187c82 */ /* 0x000fe20008000000 */
[----:B------:R-:W-:Y:S02]  /*1900*/  UMOV UR17, UR6 ;  /* 0x0000000600117c82 */ /* 0x000fe40008000000 */
[----:B------:R1:W-:Y:S01]  /*1910*/  UTMALDG.3D [UR8], [UR20], desc[UR18] ;  /* 0x00001208140075b4 */ /* 0x0003e20008011000 */
[----:B------:R-:W-:-:S09]  /*1920*/  UISETP.NE.AND UP0, UPT, UR16, UR5, UPT ;  /* 0x000000051000728c */ /* 0x000fd2000bf05270 */
[----:B------:R-:W-:Y:S05]  /*1930*/  BRA.U UP0, `(.L_x_25) ;  /* 0xfffffffd00607547 */ /* 0x000fea000b83ffff */
.L_x_20:
[----:B-1----:R-:W-:Y:S01]  /*1940*/  ULEA UR8, UR6, UR4, 0x3 ;  /* 0x0000000406087291 */ /* 0x002fe2000f8e18ff */
[----:B------:R-:W-:Y:S01]  /*1950*/  SHF.L.U32 R2, R15, 0x1f, RZ ;  /* 0x0000001f0f027819 */ /* 0x000fe200000006ff */
[----:B------:R-:W-:Y:S01]  /*1960*/  @!P1 SYNCS.ARRIVE.TRANS64.A1T0 RZ, [UR4+0x58], RZ ;  /* 0x000058ffffff99a7 */ /* 0x000fe20008100004 */
[----:B------:R-:W-:-:S06]  /*1970*/  UISETP.GT.AND UP0, UPT, UR15, UR14, UPT ;  /* 0x0000000e0f00728c */ /* 0x000fcc000bf04270 */
[----:B--2---:R1:W2:Y:S03]  /*1980*/  SYNCS.PHASECHK.TRANS64.TRYWAIT P0, [UR8+0x20], R2 ;  /* 0x00002002ff0075a7 */ /* 0x0042a60008001108 */
[----:B------:R-:W-:Y:S05]  /*1990*/  BRA.U !UP0, `(.L_x_26) ;  /* 0x0000000108ac7547 */ /* 0x000fea000b800000 */
[----:B------:R-:W-:Y:S01]  /*19a0*/  UIADD3 UR21, UPT, UPT, UR7, UR24, URZ ;  /* 0x0000001807157290 */ /* 0x000fe2000fffe0ff */
[----:B------:R-:W-:-:S11]  /*19b0*/  UMOV UR25, UR6 ;  /* 0x0000000600197c82 */ /* 0x000fd60008000000 */
.L_x_31:
[----:B-1----:R-:W-:Y:S01]  /*19c0*/  ULEA UR17, UR25, UR4, 0x3 ;  /* 0x0000000419117291 */ /* 0x002fe2000f8e18ff */
[----:B--2---:R-:W-:Y:S01]  /*19d0*/  @!P5 MOV R3, 0x6000 ;  /* 0x000060000003d802 */ /* 0x004fe20000000f00 */
[----:B--2---:R-:W-:Y:S10]  /*19e0*/  @P0 BRA `(.L_x_27) ;  /* 0x00000000000c0947 */ /* 0x004ff40003800000 */
[----:B------:R-:W-:-:S04]  /*19f0*/  SHF.L.U32 R5, R15, 0x1f, RZ ;  /* 0x0000001f0f057819 */ /* 0x000fc800000006ff */
[----:B------:R-:W2:Y:S02]  /*1a00*/  SYNCS.PHASECHK.TRANS64.TRYWAIT P0, [UR17+0x20], R5 ;  /* 0x00002005ff0075a7 */ /* 0x000ea40008001111 */
[----:B--2---:R-:W-:Y:S05]  /*1a10*/  @!P0 BRA `(.L_x_28) ;  /* 0x0000004c00f48947 */ /* 0x004fea0003800000 */
.L_x_27:
[----:B------:R2:W-:Y:S01]  /*1a20*/  @!P5 SYNCS.ARRIVE.TRANS64 RZ, [UR17], R3 ;  /* 0x00000003ffffd9a7 */ /* 0x0005e20008000011 */
[----:B------:R-:W-:Y:S04]  /*1a30*/  BSSY.RECONVERGENT B0, `(.L_x_29) ;  /* 0x0000003000007945 */ /* 0x000fe80003800200 */
[----:B------:R-:W-:Y:S05]  /*1a40*/  @P4 BRA `(.L_x_30) ;  /* 0x0000000000044947 */ /* 0x000fea0003800000 */
[----:B------:R-:W-:Y:S05]  /*1a50*/  BPT.TRAP 0x1 ;  /* 0x000000040000795c */ /* 0x000fea0000300000 */
.L_x_30:
[----:B------:R-:W-:Y:S05]  /*1a60*/  BSYNC.RECONVERGENT B0 ;  /* 0x0000000000007941 */ /* 0x000fea0003800200 */
.L_x_29:
        /* <DEDUP_REMOVED lines=10> */
[----:B------:R-:W-:Y:S01]  /*1b10*/  UIADD3 UR16, UPT, UPT, UR16, 0x4400, URZ ;  /* 0x0000440010107890 */ /* 0x000fe2000fffe0ff */
[----:B-1----:R-:W-:Y:S01]  /*1b20*/  SHF.L.U32 R2, R15, 0x1f, RZ ;  /* 0x0000001f0f027819 */ /* 0x002fe200000006ff */
[----:B------:R-:W-:Y:S02]  /*1b30*/  UIADD3.X UR31, UPT, UPT, URZ, UR23, URZ, UP1, !UPT ;  /* 0x00000017ff1f7290 */ /* 0x000fe40008ffe4ff */
[----:B------:R-:W-:Y:S01]  /*1b40*/  UIADD3.X UR29, UPT, UPT, URZ, UR23, URZ, UP0, !UPT ;  /* 0x00000017ff1d7290 */ /* 0x000fe200087fe4ff */
[----:B------:R1:W1:Y:S01]  /*1b50*/  SYNCS.PHASECHK.TRANS64.TRYWAIT P0, [UR8+0x20], R2 ;  /* 0x00002002ff0075a7 */ /* 0x0002620008001108 */
[----:B------:R-:W-:Y:S01]  /*1b60*/  ULEA UR8, UR25, UR4, 0xd ;  /* 0x0000000419087291 */ /* 0x000fe2000f8e68ff */
[----:B------:R-:W-:Y:S01]  /*1b70*/  UMOV UR26, 0x0 ;  /* 0x00000000001a7882 */ /* 0x000fe20000000000 */
[----:B------:R-:W-:-:S02]  /*1b80*/  UMOV UR27, 0x10000000 ;  /* 0x10000000001b7882 */ /* 0x000fc40000000000 */
[----:B------:R-:W-:Y:S01]  /*1b90*/  UIADD3 UR8, UPT, UPT, UR8, 0x14400, URZ ;  /* 0x0001440008087890 */ /* 0x000fe2000fffe0ff */
[----:B------:R-:W-:Y:S01]  /*1ba0*/  UMOV UR19, UR35 ;  /* 0x0000002300137c82 */ /* 0x000fe20008000000 */
[----:B------:R-:W-:Y:S01]  /*1bb0*/  UMOV UR20, UR36 ;  /* 0x0000002400147c82 */ /* 0x000fe20008000000 */
[----:B------:R-:W-:Y:S01]  /*1bc0*/  UMOV UR12, UR36 ;  /* 0x00000024000c7c82 */ /* 0x000fe20008000000 */
[----:B------:R-:W-:Y:S01]  /*1bd0*/  UMOV UR9, UR17 ;  /* 0x0000001100097c82 */ /* 0x000fe20008000000 */
[----:B------:R-:W-:Y:S01]  /*1be0*/  UMOV UR10, UR18 ;  /* 0x00000012000a7c82 */ /* 0x000fe20008000000 */
[----:B------:R1:W-:Y:S01]  /*1bf0*/  UTMALDG.3D [UR16], [UR30], desc[UR26] ;  /* 0x00001a101e0075b4 */ /* 0x0003e20008011000 */
[----:B------:R-:W-:Y:S01]  /*1c00*/  UIADD3 UR24, UPT, UPT, UR24, 0x1, URZ ;  /* 0x0000000118187890 */ /* 0x000fe2000fffe0ff */
[----:B------:R-:W-:-:S03]  /*1c10*/  UMOV UR25, UR6 ;  /* 0x0000000600197c82 */ /* 0x000fc60008000000 */
[----:B------:R-:W-:Y:S01]  /*1c20*/  UISETP.NE.AND UP0, UPT, UR24, UR21, UPT ;  /* 0x000000151800728c */ /* 0x000fe2000bf05270 */
[----:B------:R1:W-:Y:S08]  /*1c30*/  UTMALDG.3D [UR8], [UR28], desc[UR26] ;  /* 0x00001a081c0075b4 */ /* 0x0003f00008011000 */
[----:B------:R-:W-:Y:S05]  /*1c40*/  BRA.U UP0, `(.L_x_31) ;  /* 0xfffffffd005c7547 */ /* 0x000fea000b83ffff */
.L_x_26:
[C---:B-1----:R-:W-:Y:S01]  /*1c50*/  LEA R2, R14.reuse, UR4, 0x3 ;  /* 0x000000040e027c11 */ /* 0x042fe2000f8e18ff */
[----:B------:R-:W-:Y:S01]  /*1c60*/  NOP ;  /* 0x0000000000007918 */ /* 0x000fe20000000000 */
[----:B--2---:R-:W-:Y:S02]  /*1c70*/  SHF.L.U32 R3, R13, 0x1f, RZ ;  /* 0x0000001f0d037819 */ /* 0x004fe400000006ff */
[----:B------:R-:W-:Y:S02]  /*1c80*/  LEA R4, R14, UR4, 0x4 ;  /* 0x000000040e047c11 */ /* 0x000fe4000f8e20ff */
[----:B------:R-:W1:Y:S02]  /*1c90*/  SYNCS.PHASECHK.TRANS64.TRYWAIT P0, [R2+URZ+0x60], R3 ;  /* 0x00006003020075a7 */ /* 0x000e6400080011ff */
[----:B-1----:R-:W-:Y:S05]  /*1ca0*/  @!P0 BRA `(.L_x_32) ;  /* 0x0000004c00688947 */ /* 0x002fea0003800000 */
.L_x_98:
[----:B------:R-:W2:Y:S01]  /*1cb0*/  LDS.128 R4, [R4+0xf0] ;  /* 0x0000f00004047984 */ /* 0x000ea20000000c00 */
[----:B---3--:R-:W-:Y:S01]  /*1cc0*/  ISETP.GE.AND P0, PT, R72, 0x1, PT ;  /* 0x000000014800780c */ /* 0x008fe20003f06270 */
[----:B-1----:R-:W-:Y:S01]  /*1cd0*/  VIADD R2, R2, 0x70 ;  /* 0x0000007002027836 */ /* 0x002fe20000000000 */
[----:B------:R-:W-:Y:S01]  /*1ce0*/  @!PT LDS RZ, [RZ] ;  /* 0x00000000fffff984 */ /* 0x000fe20000000800 */
[----:B------:R-:W-:Y:S01]  /*1cf0*/  @!PT LDS RZ, [RZ] ;  /* 0x00000000fffff984 */ /* 0x000fe20000000800 */
[----:B------:R-:W-:Y:S01]  /*1d00*/  @!PT LDS RZ, [RZ] ;  /* 0x00000000fffff984 */ /* 0x000fe20000000800 */
[----:B------:R-:W-:Y:S01]  /*1d10*/  @!PT LDS RZ, [RZ] ;  /* 0x00000000fffff984 */ /* 0x000fe20000000800 */
[----:B------:R1:W-:Y:S06]  /*1d20*/  MEMBAR.ALL.CTA ;  /* 0x0000000000007992 */ /* 0x0003ec0000008000 */
[----:B-1----:R-:W1:Y:S01]  /*1d30*/  FENCE.VIEW.ASYNC.S ;  /* 0x00000000000073c6 */ /* 0x002e620000000000 */
[----:B------:R-:W-:-:S04]  /*1d40*/  PRMT R2, RZ, 0x654, R2 ;  /* 0x00000654ff027816 */ /* 0x000fc80000000002 */
[----:B-1----:R1:W-:Y:S01]  /*1d50*/  SYNCS.ARRIVE.TRANS64.RED.A1T0 RZ, [R2+URZ], RZ ;  /* 0x000000ff02ff79a7 */ /* 0x0023e200081004ff */
[----:B--2---:R-:W-:-:S13]  /*1d60*/  LOP3.LUT P2, RZ, R6, 0x1, RZ, 0xc0, !PT ;  /* 0x0000000106ff7812 */ /* 0x004fda000784c0ff */
[----:B------:R-:W-:Y:S01]  /*1d70*/  @P2 SHF.R.U32.HI R3, RZ, 0x10, R5 ;  /* 0x00000010ff032819 */ /* 0x000fe20000011605 */
[----:B------:R-:W-:Y:S01]  /*1d80*/  VOTEU.ANY UP0, P2 ;  /* 0x0000000000ff7886 */ /* 0x000fe20001000100 */
[----:B------:R-:W-:Y:S02]  /*1d90*/  @P2 MOV R11, R4 ;  /* 0x00000004000b2202 */ /* 0x000fe40000000f00 */
[----:B------:R-:W-:Y:S02]  /*1da0*/  @P2 R2UR.BROADCAST UR8, R3 ;  /* 0x00000000030822ca */ /* 0x000fe400008e0000 */
[----:B------:R-:W-:-:S11]  /*1db0*/  @P2 LOP3.LUT R8, R5, 0xffff, RZ, 0xc0, !PT ;  /* 0x0000ffff05082812 */ /* 0x000fd600078ec0ff */
[----:B------:R-:W-:Y:S01]  /*1dc0*/  @UP0 UMOV UR36, UR8 ;  /* 0x0000000800240c82 */ /* 0x000fe20008000000 */
[----:B-1----:R-:W-:Y:S05]  /*1dd0*/  @!P0 BRA `(.L_x_33) ;  /* 0x0000000000b88947 */ /* 0x002fea0003800000 */
[----:B------:R-:W4:Y:S01]  /*1de0*/  LDC.64 R4, c[0x0][0xb18] ;  /* 0x0002c600ff047b82 */ /* 0x000f220000000a00 */
[----:B------:R-:W-:-:S07]  /*1df0*/  ISETP.NE.AND P3, PT, R72, 0x1, PT ;  /* 0x000000014800780c */ /* 0x000fce0003f65270 */
[----:B------:R-:W1:Y:S08]  /*1e00*/  LDC.64 R6, c[0x0][0xb10] ;  /* 0x0002c400ff067b82 */ /* 0x000e700000000a00 */
[----:B------:R-:W2:Y:S08]  /*1e10*/  LDC R16, c[0x0][0xb20] ;  /* 0x0002c800ff107b82 */ /* 0x000eb00000000800 */
[----:B------:R-:W3:Y:S01]  /*1e20*/  LDC R18, c[0x0][0xb0c] ;  /* 0x0002c300ff127b82 */ /* 0x000ee20000000800 */
[----:B----4-:R-:W-:Y:S01]  /*1e30*/  IMAD.HI.U32 R17, R0, R5, RZ ;  /* 0x0000000500117227 */ /* 0x010fe200078e00ff */
[----:B------:R-:W-:-:S03]  /*1e40*/  ISETP.NE.AND P0, PT, R4, 0x1, PT ;  /* 0x000000010400780c */ /* 0x000fc60003f05270 */
[----:B------:R-:W-:-:S03]  /*1e50*/  IMAD.HI.U32 R5, R8, R5, RZ ;  /* 0x0000000508057227 */ /* 0x000fc600078e00ff */
[----:B------:R-:W4:Y:S01]  /*1e60*/  LDC.64 R2, c[0x0][0xb28] ;  /* 0x0002ca00ff027b82 */ /* 0x000f220000000a00 */
[----:B-1----:R-:W-:-:S04]  /*1e70*/  IMAD.HI.U32 R20, R9, R6, RZ ;  /* 0x0000000609147227 */ /* 0x002fc800078e00ff */
[----:B------:R-:W-:Y:S01]  /*1e80*/  IMAD.HI.U32 R22, R11, R6, RZ ;  /* 0x000000060b167227 */ /* 0x000fe200078e00ff */
[----:B------:R-:W-:Y:S02]  /*1e90*/  SHF.R.U32.HI R20, RZ, R7, R20 ;  /* 0x00000007ff147219 */ /* 0x000fe40000011614 */
[-C--:B--2---:R-:W-:Y:S02]  /*1ea0*/  SHF.R.U32.HI R17, RZ, R16.reuse, R17 ;  /* 0x00000010ff117219 */ /* 0x084fe40000011611 */
[----:B------:R-:W-:Y:S02]  /*1eb0*/  SHF.R.U32.HI R5, RZ, R16, R5 ;  /* 0x00000010ff057219 */ /* 0x000fe40000011605 */
[----:B------:R-:W-:Y:S02]  /*1ec0*/  SEL R17, R0, R17, !P0 ;  /* 0x0000001100117207 */ /* 0x000fe40004000000 */
[----:B------:R-:W-:Y:S02]  /*1ed0*/  SHF.R.U32.HI R22, RZ, R7, R22 ;  /* 0x00000007ff167219 */ /* 0x000fe40000011616 */
[----:B---3--:R-:W-:-:S02]  /*1ee0*/  ISETP.NE.AND P1, PT, R18, 0x1, PT ;  /* 0x000000011200780c */ /* 0x008fc40003f25270 */
[----:B------:R-:W-:Y:S02]  /*1ef0*/  SEL R5, R8, R5, !P0 ;  /* 0x0000000508057207 */ /* 0x000fe40004000000 */
[----:B------:R-:W-:Y:S02]  /*1f00*/  SEL R19, R9, R20, !P1 ;  /* 0x0000001409137207 */ /* 0x000fe40004800000 */
[----:B------:R-:W-:Y:S01]  /*1f10*/  SEL R7, R11, R22, !P1 ;  /* 0x000000160b077207 */ /* 0x000fe20004800000 */
[----:B----4-:R-:W-:-:S04]  /*1f20*/  IMAD.HI.U32 R20, R17, R2, RZ ;  /* 0x0000000211147227 */ /* 0x010fc800078e00ff */
[----:B------:R-:W-:Y:S01]  /*1f30*/  IMAD.HI.U32 R6, R19, R2, RZ ;  /* 0x0000000213067227 */ /* 0x000fe200078e00ff */
[----:B------:R-:W-:-:S04]  /*1f40*/  @P3 SHF.R.U32.HI R17, RZ, R3, R20 ;  /* 0x00000003ff113219 */ /* 0x000fc80000011614 */
[----:B------:R-:W-:Y:S01]  /*1f50*/  @P3 SHF.R.U32.HI R19, RZ, R3, R6 ;  /* 0x00000003ff133219 */ /* 0x000fe20000011606 */
[----:B------:R-:W-:-:S04]  /*1f60*/  IMAD R17, R72, R17, RZ ;  /* 0x0000001148117224 */ /* 0x000fc800078e02ff */
[----:B------:R-:W-:Y:S01]  /*1f70*/  IMAD R6, R72, R19, RZ ;  /* 0x0000001348067224 */ /* 0x000fe200078e02ff */
[C---:B------:R-:W-:Y:S02]  /*1f80*/  ISETP.GE.AND P0, PT, R5.reuse, R17, PT ;  /* 0x000000110500720c */ /* 0x040fe40003f06270 */
[----:B------:R-:W-:Y:S02]  /*1f90*/  IADD3 R17, PT, PT, -R5, RZ, RZ ;  /* 0x000000ff05117210 */ /* 0x000fe40007ffe1ff */
[----:B------:R-:W-:Y:S01]  /*1fa0*/  ISETP.GE.OR P0, PT, R7, R6, P0 ;  /* 0x000000060700720c */ /* 0x000fe20000706670 */
[----:B------:R-:W-:-:S04]  /*1fb0*/  IMAD.HI.U32 R6, R5, R2, RZ ;  /* 0x0000000205067227 */ /* 0x000fc800078e00ff */
[----:B------:R-:W-:Y:S01]  /*1fc0*/  IMAD R8, R4, R17, R8 ;  /* 0x0000001104087224 */ /* 0x000fe200078e0208 */
[----:B------:R-:W-:-:S04]  /*1fd0*/  SHF.R.U32.HI R6, RZ, R3, R6 ;  /* 0x00000003ff067219 */ /* 0x000fc80000011606 */
[----:B------:R-:W-:-:S03]  /*1fe0*/  SEL R6, R5, R6, !P3 ;  /* 0x0000000605067207 */ /* 0x000fc60005800000 */
[----:B------:R-:W-:-:S04]  /*1ff0*/  @!P0 IMAD.HI.U32 R16, R7, R2, RZ ;  /* 0x0000000207108227 */ /* 0x000fc800078e00ff */
[----:B------:R-:W-:Y:S01]  /*2000*/  IMAD.MOV R2, RZ, RZ, -R6 ;  /* 0x000000ffff027224 */ /* 0x000fe200078e0a06 */
[----:B------:R-:W-:-:S03]  /*2010*/  @!P0 SHF.R.U32.HI R16, RZ, R3, R16 ;  /* 0x00000003ff108219 */ /* 0x000fc60000011610 */
[----:B------:R-:W-:Y:S01]  /*2020*/  IMAD R2, R72, R2, R5 ;  /* 0x0000000248027224 */ /* 0x000fe200078e0205 */
[----:B------:R-:W-:-:S05]  /*2030*/  @!P0 SEL R3, R7, R16, !P3 ;  /* 0x0000001007038207 */ /* 0x000fca0005800000 */
[--C-:B------:R-:W-:Y:S02]  /*2040*/  @!P0 IMAD.IADD R6, R6, 0x1, -R3.reuse ;  /* 0x0000000106068824 */ /* 0x100fe400078e0a03 */
[----:B------:R-:W-:Y:S01]  /*2050*/  @!P0 IMAD R3, R2, R19, R3 ;  /* 0x0000001302038224 */ /* 0x000fe200078e0203 */
[----:B------:R-:W-:Y:S01]  /*2060*/  IADD3 R2, PT, PT, -R7, RZ, RZ ;  /* 0x000000ff07027210 */ /* 0x000fe20007ffe1ff */
[----:B------:R-:W-:Y:S02]  /*2070*/  @!P0 IMAD R5, R72, R6, R7 ;  /* 0x0000000648058224 */ /* 0x000fe400078e0207 */
[----:B------:R-:W-:Y:S02]  /*2080*/  @!P0 IMAD.MOV.U32 R7, RZ, RZ, R3 ;  /* 0x000000ffff078224 */ /* 0x000fe400078e0003 */
[----:B------:R-:W-:Y:S02]  /*2090*/  IMAD R2, R18, R2, R11 ;  /* 0x0000000212027224 */ /* 0x000fe400078e020b */
[----:B------:R-:W-:-:S02]  /*20a0*/  IMAD R8, R5, R4, R8 ;  /* 0x0000000405087224 */ /* 0x000fc400078e0208 */
[----:B------:R-:W-:Y:S02]  /*20b0*/  IMAD R11, R7, R18, R2 ;  /* 0x00000012070b7224 */ /* 0x000fe400078e0202 */
.L_x_33:
[----:B------:R-:W1:Y:S02]  /*20c0*/  LDCU UR8, c[0x0][0xb30] ;  /* 0x00016600ff0877ac */ /* 0x000e640008000800 */
[----:B-1----:R-:W-:-:S09]  /*20d0*/  UISETP.NE.AND UP0, UPT, UR8, 0x1, UPT ;  /* 0x000000010800788c */ /* 0x002fd2000bf05270 */
[----:B------:R-:W-:Y:S05]  /*20e0*/  BRA.U UP0, `(.L_x_34) ;  /* 0x0000000100407547 */ /* 0x000fea000b800000 */
[----:B------:R-:W1:Y:S08]  /*20f0*/  LDC.64 R4, c[0x0][0xb10] ;  /* 0x0002c400ff047b82 */ /* 0x000e700000000a00 */
[----:B------:R-:W2:Y:S08]  /*2100*/  LDC.64 R2, c[0x0][0xb18] ;  /* 0x0002c600ff027b82 */ /* 0x000eb00000000a00 */
[----:B------:R-:W3:Y:S08]  /*2110*/  LDC R6, c[0x0][0xb20] ;  /* 0x0002c800ff067b82 */ /* 0x000ef00000000800 */
[----:B------:R-:W4:Y:S01]  /*2120*/  LDC R16, c[0x0][0xb0c] ;  /* 0x0002c300ff107b82 */ /* 0x000f220000000800 */
[----:B-1----:R-:W-:-:S05]  /*2130*/  IMAD.HI.U32 R4, R11, R4, RZ ;  /* 0x000000040b047227 */ /* 0x002fca00078e00ff */
[----:B------:R-:W-:Y:S01]  /*2140*/  SHF.R.U32.HI R4, RZ, R5, R4 ;  /* 0x00000005ff047219 */ /* 0x000fe20000011604 */
[----:B--2---:R-:W-:Y:S01]  /*2150*/  IMAD.HI.U32 R3, R8, R3, RZ ;  /* 0x0000000308037227 */ /* 0x004fe200078e00ff */
[----:B------:R-:W-:-:S04]  /*2160*/  ISETP.NE.AND P0, PT, R2, 0x1, PT ;  /* 0x000000010200780c */ /* 0x000fc80003f05270 */
[----:B---3--:R-:W-:-:S04]  /*2170*/  SHF.R.U32.HI R3, RZ, R6, R3 ;  /* 0x00000006ff037219 */ /* 0x008fc80000011603 */
[----:B------:R-:W-:Y:S02]  /*2180*/  SEL R3, R8, R3, !P0 ;  /* 0x0000000308037207 */ /* 0x000fe40004000000 */
[----:B----4-:R-:W-:-:S04]  /*2190*/  ISETP.NE.AND P1, PT, R16, 0x1, PT ;  /* 0x000000011000780c */ /* 0x010fc80003f25270 */
[----:B------:R-:W-:-:S05]  /*21a0*/  SEL R4, R11, R4, !P1 ;  /* 0x000000040b047207 */ /* 0x000fca0004800000 */
[----:B------:R-:W-:Y:S02]  /*21b0*/  IMAD.IADD R5, R3, 0x1, -R4 ;  /* 0x0000000103057824 */ /* 0x000fe400078e0a04 */
[----:B------:R-:W-:Y:S02]  /*21c0*/  IMAD.IADD R3, R4, 0x1, -R3 ;  /* 0x0000000104037824 */ /* 0x000fe400078e0a03 */
[----:B------:R-:W-:Y:S02]  /*21d0*/  IMAD R11, R5, R16, R11 ;  /* 0x00000010050b7224 */ /* 0x000fe400078e020b */
[----:B------:R-:W-:-:S07]  /*21e0*/  IMAD R8, R3, R2, R8 ;  /* 0x0000000203087224 */ /* 0x000fce00078e0208 */
.L_x_34:
[----:B------:R-:W-:Y:S01]  /*21f0*/  VIADD R14, R14, 0x1 ;  /* 0x000000010e0e7836 */ /* 0x000fe20000000000 */
[----:B------:R-:W-:Y:S01]  /*2200*/  PLOP3.LUT P1, PT, PT, PT, PT, 0x80, 0x8 ;  /* 0x000000000008781c */ /* 0x000fe20003f2f070 */
[----:B------:R-:W-:Y:S02]  /*2210*/  IMAD.IADD R165, R11, 0x1, R154 ;  /* 0x000000010ba57824 */ /* 0x000fe400078e029a */
[----:B------:R-:W-:Y:S01]  /*2220*/  IMAD.IADD R155, R8, 0x1, R143 ;  /* 0x00000001089b7824 */ /* 0x000fe200078e028f */
[----:B------:R-:W-:-:S04]  /*2230*/  ISETP.NE.AND P0, PT, R14, 0x2, PT ;  /* 0x000000020e00780c */ /* 0x000fc80003f05270 */
[----:B------:R-:W-:Y:S02]  /*2240*/  SEL R2, RZ, 0x1, P0 ;  /* 0x00000001ff027807 */ /* 0x000fe40000000000 */
[----:B------:R-:W-:Y:S02]  /*2250*/  SEL R14, R14, RZ, P0 ;  /* 0x000000ff0e0e7207 */ /* 0x000fe40000000000 */
[----:B------:R-:W-:Y:S01]  /*2260*/  LOP3.LUT R13, R13, R2, RZ, 0x3c, !PT ;  /* 0x000000020d0d7212 */ /* 0x000fe200078e3cff */
[----:B------:R-:W-:Y:S06]  /*2270*/  @P2 BRA `(.L_x_35) ;  /* 0xfffffff000982947 */ /* 0x000fec000383ffff */
[----:B------:R-:W-:Y:S01]  /*2280*/  UIADD3 UR4, UPT, UPT, UR4, 0x20, URZ ;  /* 0x0000002004047890 */ /* 0x000fe2000fffe0ff */
[----:B------:R-:W-:-:S03]  /*2290*/  SHF.L.U32 R3, R15, 0x1f, RZ ;  /* 0x0000001f0f037819 */ /* 0x000fc600000006ff */
[----:B------:R-:W-:-:S09]  /*22a0*/  ULEA UR5, UR6, UR4, 0x3 ;  /* 0x0000000406057291 */ /* 0x000fd2000f8e18ff */
[----:B------:R-:W1:Y:S02]  /*22b0*/  SYNCS.PHASECHK.TRANS64.TRYWAIT P0, [UR5], R3 ;  /* 0x00000003ff0075a7 */ /* 0x000e640008001105 */
[----:B-1----:R-:W-:Y:S05]  /*22c0*/  @!P0 BRA `(.L_x_36) ;  /* 0x0000004400f48947 */ /* 0x002fea0003800000 */
.L_x_100:
[----:B------:R-:W-:-:S04]  /*22d0*/  UIADD3 UR6, UPT, UPT, UR6, 0x1, URZ ;  /* 0x0000000106067890 */ /* 0x000fc8000fffe0ff */
[----:B------:R-:W-:-:S04]  /*22e0*/  UISETP.NE.AND UP0, UPT, UR6, 0x4, UPT ;  /* 0x000000040600788c */ /* 0x000fc8000bf05270 */
[----:B------:R-:W-:Y:S02]  /*22f0*/  USEL UR7, URZ, 0x1, UP0 ;  /* 0x00000001ff077887 */ /* 0x000fe40008000000 */
[----:B------:R-:W-:-:S04]  /*2300*/  USEL UR6, UR6, URZ, UP0 ;  /* 0x000000ff06067287 */ /* 0x000fc80008000000 */
[----:B------:R-:W-:Y:S01]  /*2310*/  ULEA UR5, UR6, UR4, 0x3 ;  /* 0x0000000406057291 */ /* 0x000fe2000f8e18ff */
[----:B------:R-:W-:-:S04]  /*2320*/  LOP3.LUT R2, R15, UR7, RZ, 0x3c, !PT ;  /* 0x000000070f027c12 */ /* 0x000fc8000f8e3cff */
[----:B-1----:R-:W-:-:S04]  /*2330*/  SHF.L.U32 R3, R2, 0x1f, RZ ;  /* 0x0000001f02037819 */ /* 0x002fc800000006ff */
[----:B------:R-:W1:Y:S02]  /*2340*/  SYNCS.PHASECHK.TRANS64.TRYWAIT P0, [UR5], R3 ;  /* 0x00000003ff0075a7 */ /* 0x000e640008001105 */
[----:B-1----:R-:W-:Y:S05]  /*2350*/  @!P0 BRA `(.L_x_37) ;  /* 0x0000004400e88947 */ /* 0x002fea0003800000 */
.L_x_102:
        /* <DEDUP_REMOVED lines=9> */
.L_x_104:
[----:B------:R-:W-:-:S04]  /*23f0*/  UIADD3 UR6, UPT, UPT, UR6, 0x1, URZ ;  /* 0x0000000106067890 */ /* 0x000fc8000fffe0ff */
[----:B------:R-:W-:-:S04]  /*2400*/  UISETP.NE.AND UP0, UPT, UR6, 0x4, UPT ;  /* 0x000000040600788c */ /* 0x000fc8000bf05270 */
[----:B------:R-:W-:Y:S02]  /*2410*/  USEL UR5, URZ, 0x1, UP0 ;  /* 0x00000001ff057887 */ /* 0x000fe40008000000 */
[----:B------:R-:W-:-:S04]  /*2420*/  USEL UR6, UR6, URZ, UP0 ;  /* 0x000000ff06067287 */ /* 0x000fc80008000000 */
[----:B------:R-:W-:Y:S01]  /*2430*/  ULEA UR6, UR6, UR4, 0x3 ;  /* 0x0000000406067291 */ /* 0x000fe2000f8e18ff */
[----:B-1----:R-:W-:-:S04]  /*2440*/  LOP3.LUT R3, R2, UR5, RZ, 0x3c, !PT ;  /* 0x0000000502037c12 */ /* 0x002fc8000f8e3cff */
[----:B------:R-:W-:Y:S01]  /*2450*/  SHF.L.U32 R3, R3, 0x1f, RZ ;  /* 0x0000001f03037819 */ /* 0x000fe200000006ff */
[----:B----4-:R-:W-:-:S07]  /*2460*/  IMAD.U32 R0, RZ, RZ, UR6 ;  /* 0x00000006ff007e24 */ /* 0x010fce000f8e00ff */
.L_x_39:
[----:B-1----:R1:W2:Y:S02]  /*2470*/  SYNCS.PHASECHK.TRANS64.TRYWAIT P0, [R0+URZ], R3 ;  /* 0x00000003000075a7 */ /* 0x0022a400080011ff */
[----:B--2---:R-:W-:Y:S05]  /*2480*/  @!P0 NANOSLEEP.SYNCS 0x989680 ;  /* 0x009896800000895d */ /* 0x004fea0003900000 */
[----:B------:R-:W2:Y:S02]  /*2490*/  @!P0 SYNCS.PHASECHK.TRANS64 P0, [R0+URZ], R3 ;  /* 0x00000003000085a7 */ /* 0x000ea400080010ff */
[----:B--2---:R-:W-:Y:S05]  /*24a0*/  @P0 EXIT ;  /* 0x000000000000094d */ /* 0x004fea0003800000 */
[----:B------:R-:W-:Y:S05]  /*24b0*/  BRA `(.L_x_39) ;  /* 0xfffffffc00ec7947 */ /* 0x000fea000383ffff */
.L_x_17:
[----:B------:R-:W-:-:S04]  /*24c0*/  UISETP.NE.AND UP1, UPT, UR37, URZ, UPT ;  /* 0x000000ff2500728c */ /* 0x000fc8000bf25270 */
[----:B------:R-:W-:-:S09]  /*24d0*/  UISETP.NE.OR UP1, UPT, UR8, 0x1, UP1 ;  /* 0x000000010800788c */ /* 0x000fd20008f25670 */
[----:B------:R-:W-:Y:S05]  /*24e0*/  BRA.U UP1, `(.L_x_40) ;  /* 0x0000000501487547 */ /* 0x000fea000b800000 */
[----:B------:R-:W-:Y:S01]  /*24f0*/  ISETP.NE.AND P2, PT, R2, RZ, PT ;  /* 0x000000ff0200720c */ /* 0x000fe20003f45270 */
[----:B------:R-:W-:Y:S01]  /*2500*/  IMAD.MOV.U32 R12, RZ, RZ, 0x1 ;  /* 0x00000001ff0c7424 */ /* 0x000fe200078e00ff */
[----:B------:R-:W-:Y:S02]  /*2510*/  CS2R R10, SRZ ;  /* 0x00000000000a7805 */ /* 0x000fe4000001ff00 */
[----:B------:R-:W-:Y:S01]  /*2520*/  CS2R R8, SRZ ;  /* 0x0000000000087805 */ /* 0x000fe2000001ff00 */
[----:B------:R-:W-:Y:S01]  /*2530*/  UMOV UR4, 0x400 ;  /* 0x0000040000047882 */ /* 0x000fe20000000000 */
[----:B------:R-:W-:Y:S01]  /*2540*/  UMOV UR6, URZ ;  /* 0x000000ff00067c82 */ /* 0x000fe20008000000 */
[----:B------:R-:W-:-:S12]  /*2550*/  ULEA UR37, UR37, UR4, 0x18 ;  /* 0x0000000425257291 */ /* 0x000fd8000f8ec0ff */
.L_x_44:
[----:B------:R-:W-:Y:S02]  /*2560*/  LEA R0, R8, UR37, 0x3 ;  /* 0x0000002508007c11 */ /* 0x000fe4000f8e18ff */
[----:B------:R-:W-:-:S03]  /*2570*/  SHF.L.U32 R5, R9, 0x1f, RZ ;  /* 0x0000001f09057819 */ /* 0x000fc600000006ff */
[----:B------:R-:W-:Y:S01]  /*2580*/  VIADD R4, R0, 0xd0 ;  /* 0x000000d000047836 */ /* 0x000fe20000000000 */
[----:B------:R-:W1:Y:S02]  /*2590*/  SYNCS.PHASECHK.TRANS64.TRYWAIT P0, [R0+URZ+0xc0], R5 ;  /* 0x0000c005000075a7 */ /* 0x000e6400080011ff */
[----:B-1----:R-:W-:Y:S05]  /*25a0*/  @!P0 BRA `(.L_x_41) ;  /* 0x0000004400848947 */ /* 0x002fea0003800000 */
.L_x_105:
[----:B------:R-:W-:Y:S01]  /*25b0*/  ULEA UR5, UR6, UR37, 0x3 ;  /* 0x0000002506057291 */ /* 0x000fe2000f8e18ff */
[----:B------:R-:W-:Y:S02]  /*25c0*/  PRMT R4, RZ, 0x654, R4 ;  /* 0x00000654ff047816 */ /* 0x000fe40000000004 */
[----:B-1----:R-:W-:Y:S01]  /*25d0*/  SHF.L.U32 R5, R12, 0x1f, RZ ;  /* 0x0000001f0c057819 */ /* 0x002fe200000006ff */
[----:B------:R-:W-:Y:S01]  /*25e0*/  UIADD3 UR4, UPT, UPT, UR5, 0x60, URZ ;  /* 0x0000006005047890 */ /* 0x000fe2000fffe0ff */
[----:B------:R1:W-:Y:S05]  /*25f0*/  SYNCS.ARRIVE.TRANS64.RED.A1T0 RZ, [R4+URZ], RZ ;  /* 0x000000ff04ff79a7 */ /* 0x0003ea00081004ff */
[----:B------:R-:W-:Y:S01]  /*2600*/  IMAD.U32 R7, RZ, RZ, UR4 ;  /* 0x00000004ff077e24 */ /* 0x000fe2000f8e00ff */
[----:B------:R-:W2:Y:S04]  /*2610*/  SYNCS.PHASECHK.TRANS64.TRYWAIT P0, [UR5+0x70], R5 ;  /* 0x00007005ff0075a7 */ /* 0x000ea80008001105 */
[----:B------:R-:W-:Y:S01]  /*2620*/  PRMT R6, R2, 0x654, R7 ;  /* 0x0000065402067816 */ /* 0x000fe20000000007 */
[----:B-1----:R-:W-:Y:S01]  /*2630*/  @!P2 IMAD.MOV.U32 R4, RZ, RZ, 0x10 ;  /* 0x00000010ff04a424 */ /* 0x002fe200078e00ff */
[----:B--2---:R-:W-:Y:S06]  /*2640*/  @!P0 BRA `(.L_x_42) ;  /* 0x0000004400708947 */ /* 0x004fec0003800000 */
.L_x_107:
[----:B------:R-:W-:Y:S01]  /*2650*/  ULEA UR4, UR6, UR37, 0x4 ;  /* 0x0000002506047291 */ /* 0x000fe2000f8e20ff */
[----:B------:R-:W-:Y:S01]  /*2660*/  SEL R3, R6, R3, !P2 ;  /* 0x0000000306037207 */ /* 0x000fe20005000000 */
[----:B------:R-:W-:Y:S01]  /*2670*/  UIADD3 UR5, UPT, UPT, UR5, 0x60, URZ ;  /* 0x0000006005057890 */ /* 0x000fe2000fffe0ff */
[----:B-1----:R-:W-:Y:S01]  /*2680*/  LEA R0, R11, UR37, 0x3 ;  /* 0x000000250b007c11 */ /* 0x002fe2000f8e18ff */
[----:B------:R-:W-:Y:S01]  /*2690*/  UIADD3 UR4, UPT, UPT, UR4, 0xf0, URZ ;  /* 0x000000f004047890 */ /* 0x000fe2000fffe0ff */
[----:B------:R-:W-:Y:S01]  /*26a0*/  SHF.L.U32 R5, R10, 0x1f, RZ ;  /* 0x0000001f0a057819 */ /* 0x000fe200000006ff */
[----:B------:R1:W-:Y:S01]  /*26b0*/  @!P2 SYNCS.ARRIVE.TRANS64.RED RZ, [R3+URZ], R4 ;  /* 0x0000000403ffa9a7 */ /* 0x0003e200080004ff */
[----:B------:R-:W-:Y:S01]  /*26c0*/  UIADD3 UR6, UPT, UPT, UR6, 0x1, URZ ;  /* 0x0000000106067890 */ /* 0x000fe2000fffe0ff */
[----:B------:R-:W-:-:S03]  /*26d0*/  VIADD R8, R8, 0x1 ;  /* 0x0000000108087836 */ /* 0x000fc60000000000 */
[----:B------:R-:W-:Y:S02]  /*26e0*/  UISETP.NE.AND UP0, UPT, UR6, 0x2, UPT ;  /* 0x000000020600788c */ /* 0x000fe4000bf05270 */
[----:B------:R-:W-:Y:S06]  /*26f0*/  UGETNEXTWORKID.BROADCAST [UR4], [UR5] ;  /* 0x00000000040073ca */ /* 0x000fec0008000100 */
[----:B------:R-:W-:Y:S01]  /*2700*/  USEL UR4, URZ, 0x1, UP0 ;  /* 0x00000001ff047887 */ /* 0x000fe20008000000 */
[----:B------:R-:W-:Y:S01]  /*2710*/  ISETP.NE.AND P0, PT, R8, 0x2, PT ;  /* 0x000000020800780c */ /* 0x000fe20003f05270 */
[----:B------:R-:W-:Y:S01]  /*2720*/  USEL UR6, UR6, URZ, UP0 ;  /* 0x000000ff06067287 */ /* 0x000fe20008000000 */
[----:B------:R-:W2:Y:S03]  /*2730*/  SYNCS.PHASECHK.TRANS64.TRYWAIT P1, [R0+URZ+0x60], R5 ;  /* 0x00006005000075a7 */ /* 0x000ea600080211ff */
[----:B------:R-:W-:Y:S01]  /*2740*/  LOP3.LUT R12, R12, UR4, RZ, 0x3c, !PT ;  /* 0x000000040c0c7c12 */ /* 0x000fe2000f8e3cff */
[----:B-12---:R-:W-:Y:S07]  /*2750*/  @!P1 BRA `(.L_x_43) ;  /* 0x0000004400449947 */ /* 0x006fee0003800000 */
.L_x_108:
[C---:B------:R-:W-:Y:S01]  /*2760*/  LEA R4, R11.reuse, UR37, 0x4 ;  /* 0x000000250b047c11 */ /* 0x040fe2000f8e20ff */
[----:B-1----:R-:W-:Y:S01]  /*2770*/  VIADD R0, R0, 0x70 ;  /* 0x0000007000007836 */ /* 0x002fe20000000000 */
[----:B------:R-:W-:Y:S01]  /*2780*/  SEL R8, R8, RZ, P0 ;  /* 0x000000ff08087207 */ /* 0x000fe20000000000 */
[----:B------:R-:W-:-:S03]  /*2790*/  VIADD R11, R11, 0x1 ;  /* 0x000000010b0b7836 */ /* 0x000fc60000000000 */
[----:B------:R-:W1:Y:S01]  /*27a0*/  LDS.128 R4, [R4+0xf0] ;  /* 0x0000f00004047984 */ /* 0x000e620000000c00 */
[----:B------:R-:W-:Y:S02]  /*27b0*/  PRMT R0, RZ, 0x654, R0 ;  /* 0x00000654ff007816 */ /* 0x000fe40000000000 */
[C---:B------:R-:W-:Y:S01]  /*27c0*/  ISETP.NE.AND P1, PT, R11.reuse, 0x2, PT ;  /* 0x000000020b00780c */ /* 0x040fe20003f25270 */
[----:B------:R-:W-:Y:S01]  /*27d0*/  @!PT LDS RZ, [RZ] ;  /* 0x00000000fffff984 */ /* 0x000fe20000000800 */
[----:B------:R-:W-:Y:S01]  /*27e0*/  @!PT LDS RZ, [RZ] ;  /* 0x00000000fffff984 */ /* 0x000fe20000000800 */
[----:B------:R-:W-:Y:S01]  /*27f0*/  @!PT LDS RZ, [RZ] ;  /* 0x00000000fffff984 */ /* 0x000fe20000000800 */
[----:B------:R-:W-:Y:S01]  /*2800*/  @!PT LDS RZ, [RZ] ;  /* 0x00000000fffff984 */ /* 0x000fe20000000800 */
[----:B------:R2:W-:Y:S06]  /*2810*/  MEMBAR.ALL.CTA ;  /* 0x0000000000007992 */ /* 0x0005ec0000008000 */
[----:B--2---:R-:W2:Y:S01]  /*2820*/  FENCE.VIEW.ASYNC.S ;  /* 0x00000000000073c6 */ /* 0x004ea20000000000 */
[----:B------:R-:W-:Y:S01]  /*2830*/  SEL R11, R11, RZ, P1 ;  /* 0x000000ff0b0b7207 */ /* 0x000fe20000800000 */
[----:B--2---:R2:W-:Y:S01]  /*2840*/  SYNCS.ARRIVE.TRANS64.RED.A1T0 RZ, [R0+URZ], RZ ;  /* 0x000000ff00ff79a7 */ /* 0x0045e200081004ff */
[----:B-1----:R-:W-:-:S02]  /*2850*/  LOP3.LUT P3, RZ, R6, 0x1, RZ, 0xc0, !PT ;  /* 0x0000000106ff7812 */ /* 0x002fc4000786c0ff */
[----:B------:R-:W-:-:S04]  /*2860*/  SEL R5, RZ, 0x1, P1 ;  /* 0x00000001ff057807 */ /* 0x000fc80000800000 */
[----:B------:R-:W-:Y:S02]  /*2870*/  LOP3.LUT R10, R10, R5, RZ, 0x3c, !PT ;  /* 0x000000050a0a7212 */ /* 0x000fe400078e3cff */
[----:B--2---:R-:W-:-:S04]  /*2880*/  SEL R0, RZ, 0x1, P0 ;  /* 0x00000001ff007807 */ /* 0x004fc80000000000 */
[----:B------:R-:W-:Y:S01]  /*2890*/  LOP3.LUT R9, R9, R0, RZ, 0x3c, !PT ;  /* 0x0000000009097212 */ /* 0x000fe200078e3cff */
[----:B------:R-:W-:Y:S06]  /*28a0*/  @P3 BRA `(.L_x_44) ;  /* 0xfffffffc002c3947 */ /* 0x000fec000383ffff */
[----:B------:R-:W-:Y:S01]  /*28b0*/  ULEA UR5, UR6, UR37, 0x3 ;  /* 0x0000002506057291 */ /* 0x000fe2000f8e18ff */
[----:B------:R-:W-:-:S08]  /*28c0*/  SHF.L.U32 R3, R12, 0x1f, RZ ;  /* 0x0000001f0c037819 */ /* 0x000fd000000006ff */
[----:B------:R-:W1:Y:S02]  /*28d0*/  SYNCS.PHASECHK.TRANS64 P0, [UR5+0x70], R3 ;  /* 0x00007003ff0075a7 */ /* 0x000e640008001005 */
[----:B-1----:R-:W-:Y:S05]  /*28e0*/  @P0 BRA `(.L_x_45) ;  /* 0x0000000000080947 */ /* 0x002fea0003800000 */
[----:B------:R-:W1:Y:S02]  /*28f0*/  SYNCS.PHASECHK.TRANS64.TRYWAIT P0, [UR5+0x70], R3 ;  /* 0x00007003ff0075a7 */ /* 0x000e640008001105 */
[----:B-1----:R-:W-:Y:S05]  /*2900*/  @!P0 BRA `(.L_x_46) ;  /* 0x0000004000ec8947 */ /* 0x002fea0003800000 */
.L_x_45:
[----:B------:R-:W-:-:S04]  /*2910*/  UIADD3 UR4, UPT, UPT, UR6, 0x1, URZ ;  /* 0x0000000106047890 */ /* 0x000fc8000fffe0ff */
[----:B------:R-:W-:-:S04]  /*2920*/  UISETP.NE.AND UP0, UPT, UR4, 0x2, UPT ;  /* 0x000000020400788c */ /* 0x000fc8000bf05270 */
[----:B------:R-:W-:Y:S02]  /*2930*/  USEL UR7, URZ, 0x1, UP0 ;  /* 0x00000001ff077887 */ /* 0x000fe40008000000 */
[----:B------:R-:W-:-:S04]  /*2940*/  USEL UR4, UR4, URZ, UP0 ;  /* 0x000000ff04047287 */ /* 0x000fc80008000000 */
[----:B------:R-:W-:Y:S01]  /*2950*/  ULEA UR4, UR4, UR37, 0x3 ;  /* 0x0000002504047291 */ /* 0x000fe2000f8e18ff */
[----:B-1----:R-:W-:-:S04]  /*2960*/  LOP3.LUT R3, R12, UR7, RZ, 0x3c, !PT ;  /* 0x000000070c037c12 */ /* 0x002fc8000f8e3cff */
[----:B------:R-:W-:-:S04]  /*2970*/  SHF.L.U32 R0, R3, 0x1f, RZ ;  /* 0x0000001f03007819 */ /* 0x000fc800000006ff */
[----:B------:R-:W1:Y:S02]  /*2980*/  SYNCS.PHASECHK.TRANS64 P0, [UR4+0x70], R0 ;  /* 0x00007000ff0075a7 */ /* 0x000e640008001004 */
[----:B-1----:R-:W-:Y:S05]  /*2990*/  @P0 EXIT ;  /* 0x000000000000094d */ /* 0x002fea0003800000 */
[----:B------:R-:W-:Y:S02]  /*29a0*/  SHF.L.U32 R3, R3, 0x1f, RZ ;  /* 0x0000001f03037819 */ /* 0x000fe400000006ff */
[----:B------:R-:W-:-:S07]  /*29b0*/  MOV R0, UR4 ;  /* 0x0000000400007c02 */ /* 0x000fce0008000f00 */
.L_x_47:
[----:B-1----:R1:W2:Y:S02]  /*29c0*/  SYNCS.PHASECHK.TRANS64.TRYWAIT P0, [R0+URZ+0x70], R3 ;  /* 0x00007003000075a7 */ /* 0x0022a400080011ff */
[----:B--2---:R-:W-:Y:S05]  /*29d0*/  @!P0 NANOSLEEP.SYNCS 0x989680 ;  /* 0x009896800000895d */ /* 0x004fea0003900000 */
[----:B------:R-:W2:Y:S02]  /*29e0*/  @!P0 SYNCS.PHASECHK.TRANS64 P0, [R0+URZ+0x70], R3 ;  /* 0x00007003000085a7 */ /* 0x000ea400080010ff */
[----:B--2---:R-:W-:Y:S05]  /*29f0*/  @P0 EXIT ;  /* 0x000000000000094d */ /* 0x004fea0003800000 */
[----:B------:R-:W-:Y:S05]  /*2a00*/  BRA `(.L_x_47) ;  /* 0xfffffffc00ec7947 */ /* 0x000fea000383ffff */
.L_x_40:
[----:B------:R-:W-:-:S09]  /*2a10*/  UISETP.NE.AND UP1, UPT, UR8, URZ, UPT ;  /* 0x000000ff0800728c */ /* 0x000fd2000bf25270 */
[----:B------:R-:W-:Y:S05]  /*2a20*/  BRA.U UP1, `(.L_x_48) ;  /* 0x0000000d01b47547 */ /* 0x000fea000b800000 */
[----:B------:R-:W-:Y:S01]  /*2a30*/  UMOV UR4, 0x40 ;  /* 0x0000004000047882 */ /* 0x000fe20000000000 */
[----:B------:R-:W-:Y:S01]  /*2a40*/  NOP ;  /* 0x0000000000007918 */ /* 0x000fe20000000000 */
[----:B------:R-:W-:Y:S01]  /*2a50*/  ULEA UR4, UR37, UR4, 0x18 ;  /* 0x0000000425047291 */ /* 0x000fe2000f8ec0ff */
[----:B------:R-:W-:Y:S02]  /*2a60*/  UMOV UR5, 0x400 ;  /* 0x0000040000057882 */ /* 0x000fe40000000000 */
[----:B------:R-:W-:-:S06]  /*2a70*/  ULEA UR37, UR37, UR5, 0x18 ;  /* 0x0000000525257291 */ /* 0x000fcc000f8ec0ff */
[----:B------:R-:W1:Y:S02]  /*2a80*/  LDS.U8 R0, [UR4+0x1c] ;  /* 0x00001c04ff007984 */ /* 0x000e640008000000 */
[----:B-1----:R-:W-:-:S13]  /*2a90*/  ISETP.NE.AND P0, PT, R0, RZ, PT ;  /* 0x000000ff0000720c */ /* 0x002fda0003f05270 */
[----:B------:R-:W-:Y:S05]  /*2aa0*/  @P0 BRA `(.L_x_49) ;  /* 0x0000000000580947 */ /* 0x000fea0003800000 */
[----:B------:R-:W-:-:S13]  /*2ab0*/  ELECT P0, URZ, PT ;  /* 0x0000000000ff782f */ /* 0x000fda0003800000 */
[----:B------:R-:W-:Y:S05]  /*2ac0*/  @!P0 BRA `(.L_x_50) ;  /* 0x0000000000608947 */ /* 0x000fea0003800000 */
[----:B------:R-:W-:Y:S01]  /*2ad0*/  UMOV UR5, 0x10 ;  /* 0x0000001000057882 */ /* 0x000fe20000000000 */
[----:B------:R-:W-:Y:S01]  /*2ae0*/  HFMA2 R0, -RZ, RZ, 0, 5.9604644775390625e-08 ;  /* 0x00000001ff007431 */ /* 0x000fe200000001ff */
[----:B------:R-:W-:-:S03]  /*2af0*/  MOV R2, 0xffff ;  /* 0x0000ffff00027802 */ /* 0x000fc60000000f00 */
[----:B------:R-:W-:Y:S04]  /*2b00*/  DEPBAR.LE SB1, 0x36 ;  /* 0x00009d800000791a */ /* 0x000fe80000000000 */
[----:B------:R-:W1:Y:S02]  /*2b10*/  UTCATOMSWS.FIND_AND_SET.ALIGN UP0, UR5, UR5 ;  /* 0x00000005000575e3 */ /* 0x000e640008000800 */
[----:B-1----:R-:W-:Y:S01]  /*2b20*/  MOV R3, UR5 ;  /* 0x0000000500037c02 */ /* 0x002fe20008000f00 */
[----:B------:R-:W-:Y:S06]  /*2b30*/  BRA.U UP0, `(.L_x_51) ;  /* 0x0000000100187547 */ /* 0x000fec000b800000 */
.L_x_52:
[----:B------:R-:W-:Y:S05]  /*2b40*/  NANOSLEEP 0x64 ;  /* 0x000000640000795d */ /* 0x000fea0003800000 */
[----:B------:R-:W-:-:S05]  /*2b50*/  UMOV UR5, 0x10 ;  /* 0x0000001000057882 */ /* 0x000fca0000000000 */
[----:B------:R-:W-:Y:S04]  /*2b60*/  DEPBAR.LE SB1, 0x36 ;  /* 0x00009d800000791a */ /* 0x000fe80000000000 */
[----:B------:R-:W1:Y:S02]  /*2b70*/  UTCATOMSWS.FIND_AND_SET.ALIGN UP0, UR5, UR5 ;  /* 0x00000005000575e3 */ /* 0x000e640008000800 */
[----:B-1----:R-:W-:Y:S01]  /*2b80*/  MOV R3, UR5 ;  /* 0x0000000500037c02 */ /* 0x002fe20008000f00 */
[----:B------:R-:W-:Y:S05]  /*2b90*/  BRA.U !UP0, `(.L_x_52) ;  /* 0xfffffffd08e87547 */ /* 0x000fea000b83ffff */
.L_x_51:
[-C--:B------:R-:W-:Y:S02]  /*2ba0*/  SHF.L.U32 R2, R2, R3.reuse, RZ ;  /* 0x0000000302027219 */ /* 0x080fe400000006ff */
[----:B------:R-:W-:Y:S01]  /*2bb0*/  SHF.L.U32 R0, R0, R3, RZ ;  /* 0x0000000300007219 */ /* 0x000fe200000006ff */
[----:B------:R-:W-:Y:S02]  /*2bc0*/  IMAD.SHL.U32 R3, R3, 0x20, RZ ;  /* 0x0000002003037824 */ /* 0x000fe400078e00ff */
[----:B------:R1:W-:Y:S04]  /*2bd0*/  ATOMS.OR RZ, [UR4+0x14], R2 ;  /* 0x00001402ffff798c */ /* 0x0003e8000b000004 */
[----:B------:R1:W-:Y:S04]  /*2be0*/  ATOMS.OR RZ, [UR4+0x18], R0 ;  /* 0x00001800ffff798c */ /* 0x0003e8000b000004 */
[----:B------:R1:W-:Y:S01]  /*2bf0*/  STS [UR37+0x110], R3 ;  /* 0x00011003ff007988 */ /* 0x0003e20008000825 */
[----:B------:R-:W-:Y:S05]  /*2c00*/  BRA `(.L_x_50) ;  /* 0x0000000000107947 */ /* 0x000fea0003800000 */
.L_x_49:
[----:B------:R-:W-:Y:S02]  /*2c10*/  MOV R0, 0xffffffff ;  /* 0xffffffff00007802 */ /* 0x000fe40000000f00 */
[----:B------:R-:W-:-:S03]  /*2c20*/  MOV R2, 0x2c50 ;  /* 0x00002c5000027802 */ /* 0x000fc60000000f00 */
[----:B------:R1:W-:Y:S04]  /*2c30*/  STS [UR37+0x110], R0 ;  /* 0x00011000ff007988 */ /* 0x0003e80008000825 */
[----:B-1-3-5:R-:W-:Y:S05]  /*2c40*/  CALL.REL.NOINC `($__internal_1_$__cuda_sm10x_tcgen05_guardrail_trap_phase_invalid_during_alloc) ;  /* 0x0000004400687944 */ /* 0x02afea0003c00000 */
.L_x_50:
[----:B------:R-:W-:Y:S05]  /*2c50*/  WARPSYNC.ALL ;  /* 0x0000000000007948 */ /* 0x000fea0003800000 */
[----:B------:R-:W2:Y:S01]  /*2c60*/  S2UR UR5, SR_CgaCtaId ;  /* 0x00000000000579c3 */ /* 0x000ea20000008800 */
[----:B------:R-:W-:Y:S01]  /*2c70*/  UMOV UR4, 0x400 ;  /* 0x0000040000047882 */ /* 0x000fe20000000000 */
[----:B------:R-:W-:-:S06]  /*2c80*/  NOP ;  /* 0x0000000000007918 */ /* 0x000fcc0000000000 */
[----:B------:R-:W-:Y:S06]  /*2c90*/  BAR.ARV 0x6, 0xa0 ;  /* 0x0182800000007b1d */ /* 0x000fec0000002000 */
[----:B------:R-:W4:Y:S01]  /*2ca0*/  LDCU UR7, c[0x0][0x38c] ;  /* 0x00007180ff0777ac */ /* 0x000f220008000800 */
[----:B------:R-:W-:Y:S01]  /*2cb0*/  IMAD.MOV.U32 R11, RZ, RZ, 0x1 ;  /* 0x00000001ff0b7424 */ /* 0x000fe200078e00ff */
[----:B------:R-:W-:Y:S01]  /*2cc0*/  CS2R R8, SRZ ;  /* 0x0000000000087805 */ /* 0x000fe2000001ff00 */
[----:B------:R-:W-:Y:S01]  /*2cd0*/  IMAD.MOV.U32 R10, RZ, RZ, RZ ;  /* 0x000000ffff0a7224 */ /* 0x000fe200078e00ff */
[----:B------:R-:W3:Y:S01]  /*2ce0*/  LDCU UR6, c[0x0][0x38c] ;  /* 0x00007180ff0677ac */ /* 0x000ee20008000800 */
[----:B------:R-:W-:Y:S01]  /*2cf0*/  UMOV UR15, URZ ;  /* 0x000000ff000f7c82 */ /* 0x000fe20008000000 */
[----:B------:R-:W-:Y:S01]  /*2d00*/  UMOV UR14, URZ ;  /* 0x000000ff000e7c82 */ /* 0x000fe20008000000 */
[----:B--2---:R-:W-:Y:S01]  /*2d10*/  ULEA UR5, UR5, UR4, 0x18 ;  /* 0x0000000405057291 */ /* 0x004fe2000f8ec0ff */
[----:B------:R-:W-:Y:S01]  /*2d20*/  UMOV UR24, 0x0 ;  /* 0x0000000000187882 */ /* 0x000fe20000000000 */
[----:B------:R-:W-:-:S02]  /*2d30*/  UMOV UR25, 0x8100010 ;  /* 0x0810001000197882 */ /* 0x000fc40000000000 */
[----:B------:R-:W-:Y:S02]  /*2d40*/  UIADD3 UR10, UPT, UPT, UR5, 0x4400, URZ ;  /* 0x00004400050a7890 */ /* 0x000fe4000fffe0ff */
[----:B------:R-:W-:Y:S02]  /*2d50*/  UIADD3 UR11, UPT, UPT, UR5, 0x14400, URZ ;  /* 0x00014400050b7890 */ /* 0x000fe4000fffe0ff */
[----:B----4-:R-:W-:Y:S01]  /*2d60*/  UIADD3 UR7, UPT, UPT, UR7, 0x7f, URZ ;  /* 0x0000007f07077890 */ /* 0x010fe2000fffe0ff */
[----:B-1----:R-:W1:Y:S01]  /*2d70*/  LDS R0, [UR5+0x110] ;  /* 0x00011005ff007984 */ /* 0x002e620008000800 */
[----:B------:R-:W-:Y:S02]  /*2d80*/  USHF.R.U32.HI UR10, URZ, 0x4, UR10 ;  /* 0x00000004ff0a7899 */ /* 0x000fe4000801160a */
[----:B------:R-:W-:Y:S02]  /*2d90*/  USHF.R.S32.HI UR4, URZ, 0x1f, UR7 ;  /* 0x0000001fff047899 */ /* 0x000fe40008011407 */
[----:B------:R-:W-:-:S02]  /*2da0*/  USHF.R.U32.HI UR11, URZ, 0x4, UR11 ;  /* 0x00000004ff0b7899 */ /* 0x000fc4000801160b */
[----:B------:R-:W-:Y:S02]  /*2db0*/  ULEA.HI UR4, UR4, UR7, URZ, 0x7 ;  /* 0x0000000704047291 */ /* 0x000fe4000f8f38ff */
[----:B------:R-:W-:Y:S02]  /*2dc0*/  ULOP3.LUT UR10, UR10, 0x3fff, URZ, 0xc0, !UPT ;  /* 0x00003fff0a0a7892 */ /* 0x000fe4000f8ec0ff */
[----:B------:R-:W-:Y:S02]  /*2dd0*/  USHF.R.S32.HI UR4, URZ, 0x7, UR4 ;  /* 0x00000007ff047899 */ /* 0x000fe40008011404 */
[----:B------:R-:W-:Y:S02]  /*2de0*/  ULOP3.LUT UR11, UR11, 0x3fff, URZ, 0xc0, !UPT ;  /* 0x00003fff0b0b7892 */ /* 0x000fe4000f8ec0ff */
[----:B------:R-:W-:Y:S01]  /*2df0*/  UISETP.LT.AND UP0, UPT, UR4, 0x1, UPT ;  /* 0x000000010400788c */ /* 0x000fe2000bf01270 */
[----:B------:R-:W-:Y:S01]  /*2e00*/  UMOV UR22, 0x0 ;  /* 0x0000000000167882 */ /* 0x000fe20000000000 */
[----:B------:R-:W-:-:S02]  /*2e10*/  UMOV UR23, 0x8100010 ;  /* 0x0810001000177882 */ /* 0x000fc40000000000 */
[----:B------:R-:W-:Y:S02]  /*2e20*/  USEL UR9, UR4, 0x1, !UP0 ;  /* 0x0000000104097887 */ /* 0x000fe4000c000000 */
[----:B------:R-:W-:Y:S02]  /*2e30*/  ULOP3.LUT UR10, UR10, 0x10000, URZ, 0xfc, !UPT ;  /* 0x000100000a0a7892 */ /* 0x000fe4000f8efcff */
[----:B------:R-:W-:Y:S02]  /*2e40*/  ULOP3.LUT UR11, UR11, 0x10000, URZ, 0xfc, !UPT ;  /* 0x000100000b0b7892 */ /* 0x000fe4000f8efcff */
[----:B------:R-:W-:Y:S02]  /*2e50*/  UIADD3 UR9, UPT, UPT, -UR9, URZ, URZ ;  /* 0x000000ff09097290 */ /* 0x000fe4000fffe1ff */
[----:B---3--:R-:W-:Y:S01]  /*2e60*/  UISETP.GE.AND UP3, UPT, UR6, 0x1, UPT ;  /* 0x000000010600788c */ /* 0x008fe2000bf66270 */
[----:B------:R-:W-:Y:S01]  /*2e70*/  UMOV UR20, 0x0 ;  /* 0x0000000000147882 */ /* 0x000fe20000000000 */
[----:B------:R-:W-:Y:S01]  /*2e80*/  UMOV UR21, 0x8100010 ;  /* 0x0810001000157882 */ /* 0x000fe20000000000 */
[----:B------:R-:W-:Y:S01]  /*2e90*/  UMOV UR18, 0x0 ;  /* 0x0000000000127882 */ /* 0x000fe20000000000 */
[----:B------:R-:W-:Y:S01]  /*2ea0*/  UMOV UR19, 0x8100010 ;  /* 0x0810001000137882 */ /* 0x000fe20000000000 */
[----:B-1----:R-:W-:-:S15]  /*2eb0*/  R2UR UR16, R0 ;  /* 0x00000000001072ca */ /* 0x002fde00000e0000 */
.L_x_59:
[----:B------:R-:W-:Y:S02]  /*2ec0*/  LEA R0, R10, UR5, 0x3 ;  /* 0x000000050a007c11 */ /* 0x000fe4000f8e18ff */
[----:B------:R-:W-:Y:S02]  /*2ed0*/  SHF.L.U32 R5, R9, 0x1f, RZ ;  /* 0x0000001f09057819 */ /* 0x000fe400000006ff */
[----:B------:R-:W-:Y:S01]  /*2ee0*/  PLOP3.LUT P0, PT, PT, PT, UP3, 0x80, 0x8 ;  /* 0x000000000008781c */ /* 0x000fe20003f0f038 */
[----:B------:R-:W-:Y:S01]  /*2ef0*/  VIADD R3, R0, 0x70 ;  /* 0x0000007000037836 */ /* 0x000fe20000000000 */
[----:B-1----:R-:W1:Y:S02]  /*2f00*/  SYNCS.PHASECHK.TRANS64.TRYWAIT P1, [R0+URZ+0x60], R5 ;  /* 0x00006005000075a7 */ /* 0x002e6400080211ff */
[----:B-1-3--:R-:W-:Y:S09]  /*2f10*/  @!P1 BRA `(.L_x_53) ;  /* 0x0000003c00809947 */ /* 0x00aff20003800000 */
.L_x_110:
[----:B------:R-:W-:Y:S01]  /*2f20*/  LEA R4, R10, UR5, 0x4 ;  /* 0x000000050a047c11 */ /* 0x000fe2000f8e20ff */
[----:B------:R-:W-:Y:S01]  /*2f30*/  @UP3 ULEA UR6, UR14, UR5, 0x3 ;  /* 0x000000050e063291 */ /* 0x000fe2000f8e18ff */
[----:B------:R-:W-:Y:S01]  /*2f40*/  PLOP3.LUT P2, PT, PT, PT, PT, 0x80, 0x8 ;  /* 0x000000000008781c */ /* 0x000fe20003f4f070 */
[----:B------:R-:W-:Y:S01]  /*2f50*/  ULEA UR7, UR15, UR5, 0x3 ;  /* 0x000000050f077291 */ /* 0x000fe2000f8e18ff */
[----:B------:R-:W-:Y:S01]  /*2f60*/  PRMT R3, RZ, 0x654, R3 ;  /* 0x00000654ff037816 */ /* 0x000fe20000000003 */
[----:B------:R-:W-:Y:S01]  /*2f70*/  ULEA UR8, UR15, UR16, 0x6 ;  /* 0x000000100f087291 */ /* 0x000fe2000f8e30ff */
[----:B-1----:R-:W1:Y:S01]  /*2f80*/  LDS.128 R4, [R4+0xf0] ;  /* 0x0000f00004047984 */ /* 0x002e620000000c00 */
[----:B------:R-:W-:Y:S02]  /*2f90*/  @P0 SHF.L.U32 R2, R8, 0x1f, RZ ;  /* 0x0000001f08020819 */ /* 0x000fe400000006ff */
[----:B------:R-:W-:Y:S01]  /*2fa0*/  SHF.L.U32 R0, R11, 0x1f, RZ ;  /* 0x0000001f0b007819 */ /* 0x000fe200000006ff */
[----:B------:R-:W-:Y:S01]  /*2fb0*/  @!PT LDS RZ, [RZ] ;  /* 0x00000000fffff984 */ /* 0x000fe20000000800 */
[----:B------:R-:W-:Y:S01]  /*2fc0*/  @!PT LDS RZ, [RZ] ;  /* 0x00000000fffff984 */ /* 0x000fe20000000800 */
[----:B------:R-:W-:Y:S01]  /*2fd0*/  @!PT LDS RZ, [RZ] ;  /* 0x00000000fffff984 */ /* 0x000fe20000000800 */
[----:B------:R-:W-:Y:S01]  /*2fe0*/  @!PT LDS RZ, [RZ] ;  /* 0x00000000fffff984 */ /* 0x000fe20000000800 */
[----:B------:R2:W-:Y:S06]  /*2ff0*/  MEMBAR.ALL.CTA ;  /* 0x0000000000007992 */ /* 0x0005ec0000008000 */
[----:B--2---:R-:W2:Y:S02]  /*3000*/  FENCE.VIEW.ASYNC.S ;  /* 0x00000000000073c6 */ /* 0x004ea40000000000 */
[----:B--2---:R2:W-:Y:S01]  /*3010*/  SYNCS.ARRIVE.TRANS64.RED.A1T0 RZ, [R3+URZ], RZ ;  /* 0x000000ff03ff79a7 */ /* 0x0045e200081004ff */
[----:B------:R2:W3:Y:S01]  /*3020*/  @P0 SYNCS.PHASECHK.TRANS64.TRYWAIT P2, [UR6], R2 ;  /* 0x00000002ff0005a7 */ /* 0x0004e20008041106 */
[----:B-1----:R-:W-:Y:S01]  /*3030*/  LOP3.LUT P1, RZ, R6, 0x1, RZ, 0xc0, !PT ;  /* 0x0000000106ff7812 */ /* 0x002fe2000782c0ff */
[----:B------:R-:W1:Y:S02]  /*3040*/  SYNCS.PHASECHK.TRANS64.TRYWAIT P0, [UR7+0xa0], R0 ;  /* 0x0000a000ff0075a7 */ /* 0x000e640008001107 */
[----:B-123--:R-:W-:Y:S10]  /*3050*/  @!P0 BRA `(.L_x_54) ;  /* 0x0000003c00448947 */ /* 0x00eff40003800000 */
.L_x_112:
[----:B------:R-:W-:Y:S01]  /*3060*/  IADD3 R10, PT, PT, R10, 0x1, RZ ;  /* 0x000000010a0a7810 */ /* 0x000fe20007ffe0ff */
[----:B------:R-:W-:Y:S06]  /*3070*/  BRA.U !UP3, `(.L_x_55) ;  /* 0x000000010bc07547 */ /* 0x000fec000b800000 */
[----:B------:R-:W-:Y:S01]  /*3080*/  UPLOP3.LUT UP4, UPT, UPT, UPT, UPT, 0x40, 0x4 ;  /* 0x000000000004789c */ /* 0x000fe20003f8e870 */
[----:B------:R-:W-:Y:S01]  /*3090*/  UMOV UR13, UR9 ;  /* 0x00000009000d7c82 */ /* 0x000fe20008000000 */
[----:B------:R-:W-:Y:S01]  /*30a0*/  UMOV UR12, UR4 ;  /* 0x00000004000c7c82 */ /* 0x000fe20008000000 */
[----:B------:R-:W-:-:S08]  /*30b0*/  UMOV UR17, UR14 ;  /* 0x0000000e00117c82 */ /* 0x000fd00008000000 */
.L_x_58:
[----:B------:R-:W-:Y:S02]  /*30c0*/  UIADD3 UR13, UPT, UPT, UR13, 0x1, URZ ;  /* 0x000000010d0d7890 */ /* 0x000fe4000fffe0ff */
[----:B--2---:R-:W-:Y:S02]  /*30d0*/  ULEA UR6, UR17, UR5, 0x3 ;  /* 0x0000000511067291 */ /* 0x004fe4000f8e18ff */
[----:B------:R-:W-:Y:S01]  /*30e0*/  UISETP.NE.AND UP0, UPT, UR13, URZ, UPT ;  /* 0x000000ff0d00728c */ /* 0x000fe2000bf05270 */
[----:B---3--:R-:W-:Y:S10]  /*30f0*/  @P2 BRA `(.L_x_56) ;  /* 0x00000000000c2947 */ /* 0x008ff40003800000 */
[----:B-1----:R-:W-:Y:S04]  /*3100*/  SHF.L.U32 R3, R8, 0x1f, RZ ;  /* 0x0000001f08037819 */ /* 0x002fe800000006ff */
[----:B------:R-:W1:Y:S02]  /*3110*/  SYNCS.PHASECHK.TRANS64.TRYWAIT P0, [UR6], R3 ;  /* 0x00000003ff0075a7 */ /* 0x000e640008001106 */
[----:B-1----:R-:W-:Y:S05]  /*3120*/  @!P0 BRA `(.L_x_57) ;  /* 0x0000003c00288947 */ /* 0x002fea0003800000 */
.L_x_56:
[----:B------:R-:W-:Y:S01]  /*3130*/  UISETP.NE.AND UP1, UPT, UR12, 0x1, UPT ;  /* 0x000000010c00788c */ /* 0x000fe2000bf25270 */
[----:B------:R-:W-:Y:S01]  /*3140*/  PLOP3.LUT P2, PT, PT, PT, PT, 0x80, 0x8 ;  /* 0x000000000008781c */ /* 0x000fe20003f4f070 */
[----:B------:R-:W-:Y:S02]  /*3150*/  UIADD3 UR14, UPT, UPT, UR17, 0x1, URZ ;  /* 0x00000001110e7890 */ /* 0x000fe4000fffe0ff */
[----:B------:R-:W-:Y:S02]  /*3160*/  ULEA UR28, UR17, UR11, 0x9 ;  /* 0x0000000b111c7291 */ /* 0x000fe4000f8e48ff */
[----:B------:R-:W-:Y:S01]  /*3170*/  UISETP.NE.AND UP2, UPT, UR14, 0x4, UPT ;  /* 0x000000040e00788c */ /* 0x000fe2000bf45270 */
[----:B------:R-:W-:Y:S01]  /*3180*/  PLOP3.LUT P0, PT, PT, PT, UP1, 0x80, 0x8 ;  /* 0x000000000008781c */ /* 0x000fe20003f0f018 */
[----:B------:R-:W-:Y:S02]  /*3190*/  UIADD3 UR40, UPT, UPT, UR28, 0x2, URZ ;  /* 0x000000021c287890 */ /* 0x000fe4000fffe0ff */
[----:B------:R-:W-:Y:S02]  /*31a0*/  USEL UR27, URZ, 0x1, UP2 ;  /* 0x00000001ff1b7887 */ /* 0x000fe40009000000 */
[----:B------:R-:W-:Y:S02]  /*31b0*/  USEL UR14, UR14, URZ, UP2 ;  /* 0x000000ff0e0e7287 */ /* 0x000fe40009000000 */
[----:B------:R-:W-:Y:S02]  /*31c0*/  UIADD3 UR36, UPT, UPT, UR28, 0x4, URZ ;  /* 0x000000041c247890 */ /* 0x000fe4000fffe0ff */
[----:B------:R-:W-:Y:S01]  /*31d0*/  @UP1 ULEA UR26, UR14, UR5, 0x3 ;  /* 0x000000050e1a1291 */ /* 0x000fe2000f8e18ff */
[----:B------:R-:W-:Y:S01]  /*31e0*/  LOP3.LUT R8, R8, UR27, RZ, 0x3c, !PT ;  /* 0x0000001b08087c12 */ /* 0x000fe2000f8e3cff */
[----:B------:R-:W-:Y:S02]  /*31f0*/  UIADD3 UR32, UPT, UPT, UR28, 0x6, URZ ;  /* 0x000000061c207890 */ /* 0x000fe4000fffe0ff */
[----:B------:R-:W-:Y:S01]  /*3200*/  UIADD3 UR6, UPT, UPT, UR6, 0x20, URZ ;  /* 0x0000002006067890 */ /* 0x000fe2000fffe0ff */
[----:B-1----:R-:W-:Y:S01]  /*3210*/  @P0 SHF.L.U32 R0, R8, 0x1f, RZ ;  /* 0x0000001f08000819 */ /* 0x002fe200000006ff */
[----:B------:R-:W-:Y:S01]  /*3220*/  UIADD3 UR12, UPT, UPT, UR12, -0x1, URZ ;  /* 0xffffffff0c0c7890 */ /* 0x000fe2000fffe0ff */
[----:B------:R-:W-:Y:S02]  /*3230*/  UMOV UR29, 0x40004040 ;  /* 0x40004040001d7882 */ /* 0x000fe40000000000 */
[----:B------:R2:W3:Y:S01]  /*3240*/  @P0 SYNCS.PHASECHK.TRANS64.TRYWAIT P2, [UR26], R0 ;  /* 0x00000000ff0005a7 */ /* 0x0004e2000804111a */
[----:B------:R-:W-:Y:S01]  /*3250*/  ULEA UR26, UR17, UR10, 0xa ;  /* 0x0000000a111a7291 */ /* 0x000fe2000f8e50ff */
[----:B------:R-:W-:Y:S01]  /*3260*/  UMOV UR27, 0x40004040 ;  /* 0x40004040001b7882 */ /* 0x000fe20000000000 */
[----:B------:R-:W-:Y:S02]  /*3270*/  UMOV UR41, 0x40004040 ;  /* 0x4000404000297882 */ /* 0x000fe40000000000 */
[----:B------:R-:W-:Y:S02]  /*3280*/  UIADD3 UR38, UPT, UPT, UR26, 0x2, URZ ;  /* 0x000000021a267890 */ /* 0x000fe4000fffe0ff */
[----:B------:R-:W-:Y:S02]  /*3290*/  UIADD3 UR34, UPT, UPT, UR26, 0x4, URZ ;  /* 0x000000041a227890 */ /* 0x000fe4000fffe0ff */
[----:B------:R-:W-:Y:S01]  /*32a0*/  UIADD3 UR30, UPT, UPT, UR26, 0x6, URZ ;  /* 0x000000061a1e7890 */ /* 0x000fe2000fffe0ff */
[----:B------:R2:W-:Y:S01]  /*32b0*/  UTCQMMA gdesc[UR26], gdesc[UR28], tmem[UR8], tmem[UR24], idesc[UR25], UP4 ;  /* 0x00ff181c1a0075ea */ /* 0x0005e2000a000308 */
[----:B------:R-:W-:Y:S01]  /*32c0*/  UPLOP3.LUT UP4, UPT, UPT, UPT, UPT, 0x80, 0x8 ;  /* 0x000000000008789c */ /* 0x000fe20003f8f070 */
[----:B------:R-:W-:Y:S01]  /*32d0*/  UMOV UR39, 0x40004040 ;  /* 0x4000404000277882 */ /* 0x000fe20000000000 */
[----:B------:R-:W-:Y:S01]  /*32e0*/  UMOV UR37, 0x40004040 ;  /* 0x4000404000257882 */ /* 0x000fe20000000000 */
[----:B------:R2:W-:Y:S01]  /*32f0*/  UTCQMMA gdesc[UR38], gdesc[UR40], tmem[UR8], tmem[UR22], idesc[UR23], UPT ;  /* 0x00ff1628260075ea */ /* 0x0005e2000b800308 */
[----:B------:R-:W-:Y:S01]  /*3300*/  UMOV UR35, 0x40004040 ;  /* 0x4000404000237882 */ /* 0x000fe20000000000 */
[----:B------:R-:W-:Y:S01]  /*3310*/  UMOV UR33, 0x40004040 ;  /* 0x4000404000217882 */ /* 0x000fe20000000000 */
[----:B------:R-:W-:Y:S01]  /*3320*/  UMOV UR31, 0x40004040 ;  /* 0x40004040001f7882 */ /* 0x000fe20000000000 */
[----:B------:R2:W-:Y:S01]  /*3330*/  UTCQMMA gdesc[UR34], gdesc[UR36], tmem[UR8], tmem[UR20], idesc[UR21], UPT ;  /* 0x00ff1424220075ea */ /* 0x0005e2000b800308 */
[----:B------:R2:W-:Y:S01]  /*3340*/  UTCQMMA gdesc[UR30], gdesc[UR32], tmem[UR8], tmem[UR18], idesc[UR19], UPT ;  /* 0x00ff12201e0075ea */ /* 0x0005e2000b800308 */
[----:B------:R2:W-:Y:S01]  /*3350*/  UTCBAR [UR6], URZ ;  /* 0x000000ff060073e9 */ /* 0x0005e200080000ff */
[----:B------:R-:W-:Y:S01]  /*3360*/  UMOV UR17, UR14 ;  /* 0x0000000e00117c82 */ /* 0x000fe20008000000 */
[----:B------:R-:W-:Y:S05]  /*3370*/  BRA.U UP0, `(.L_x_58) ;  /* 0xfffffffd00507547 */ /* 0x000fea000b83ffff */
.L_x_55:
[----:B------:R-:W-:Y:S01]  /*3380*/  UIADD3 UR15, UPT, UPT, UR15, 0x1, URZ ;  /* 0x000000010f0f7890 */ /* 0x000fe2000fffe0ff */
[C---:B------:R-:W-:Y:S01]  /*3390*/  ISETP.NE.AND P0, PT, R10.reuse, 0x2, PT ;  /* 0x000000020a00780c */ /* 0x040fe20003f05270 */
[----:B------:R-:W-:Y:S02]  /*33a0*/  UIADD3 UR7, UPT, UPT, UR7, 0x80, URZ ;  /* 0x0000008007077890 */ /* 0x000fe4000fffe0ff */
[----:B------:R-:W-:Y:S01]  /*33b0*/  UISETP.NE.AND UP0, UPT, UR15, 0x4, UPT ;  /* 0x000000040f00788c */ /* 0x000fe2000bf05270 */
[----:B-12---:R-:W-:Y:S02]  /*33c0*/  SEL R0, RZ, 0x1, P0 ;  /* 0x00000001ff007807 */ /* 0x006fe40000000000 */
[----:B------:R-:W-:Y:S01]  /*33d0*/  SEL R10, R10, RZ, P0 ;  /* 0x000000ff0a0a7207 */ /* 0x000fe20000000000 */
[----:B------:R-:W-:Y:S01]  /*33e0*/  USEL UR6, URZ, 0x1, UP0 ;  /* 0x00000001ff067887 */ /* 0x000fe20008000000 */
[----:B------:R-:W-:Y:S01]  /*33f0*/  LOP3.LUT R9, R9, R0, RZ, 0x3c, !PT ;  /* 0x0000000009097212 */ /* 0x000fe200078e3cff */
[----:B------:R-:W-:Y:S01]  /*3400*/  USEL UR15, UR15, URZ, UP0 ;  /* 0x000000ff0f0f7287 */ /* 0x000fe20008000000 */
[----:B------:R1:W-:Y:S03]  /*3410*/  UTCBAR [UR7], URZ ;  /* 0x000000ff070073e9 */ /* 0x0003e600080000ff */
[----:B------:R-:W-:Y:S01]  /*3420*/  LOP3.LUT R11, R11, UR6, RZ, 0x3c, !PT ;  /* 0x000000060b0b7c12 */ /* 0x000fe2000f8e3cff */
[----:B------:R-:W-:Y:S07]  /*3430*/  @P1 BRA `(.L_x_59) ;  /* 0xfffffff800a01947 */ /* 0x000fee000383ffff */
[----:B------:R-:W2:Y:S01]  /*3440*/  S2UR UR4, SR_CgaCtaId ;  /* 0x00000000000479c3 */ /* 0x000ea20000008800 */
[----:B------:R-:W-:Y:S01]  /*3450*/  ELECT P0, URZ, PT ;  /* 0x0000000000ff782f */ /* 0x000fe20003800000 */
[----:B------:R-:W-:Y:S01]  /*3460*/  IMAD.MOV.U32 R0, RZ, RZ, 0x1 ;  /* 0x00000001ff007424 */ /* 0x000fe200078e00ff */
[----:B------:R-:W-:Y:S01]  /*3470*/  UIADD3 UR5, UPT, UPT, UR5, 0xa0, URZ ;  /* 0x000000a005057890 */ /* 0x000fe2000fffe0ff */
[----:B------:R-:W-:Y:S01]  /*3480*/  SHF.L.U32 R3, R11, 0x1f, RZ ;  /* 0x0000001f0b037819 */ /* 0x000fe200000006ff */
[----:B------:R-:W-:-:S03]  /*3490*/  UMOV UR6, 0x40 ;  /* 0x0000004000067882 */ /* 0x000fc60000000000 */
[----:B------:R-:W-:Y:S01]  /*34a0*/  UVIRTCOUNT.DEALLOC.SMPOOL 0x80 ;  /* 0x000000800000784c */ /* 0x000fe20000000000 */
[----:B--2---:R-:W-:Y:S02]  /*34b0*/  ULEA UR4, UR4, UR6, 0x18 ;  /* 0x0000000604047291 */ /* 0x004fe4000f8ec0ff */
[----:B------:R-:W-:-:S07]  /*34c0*/  ULEA UR6, UR15, UR5, 0x3 ;  /* 0x000000050f067291 */ /* 0x000fce000f8e18ff */
[----:B------:R2:W-:Y:S02]  /*34d0*/  @P0 STS.U8 [UR4+0x1c], R0 ;  /* 0x00001c00ff000988 */ /* 0x0005e40008000004 */
[----:B------:R-:W4:Y:S02]  /*34e0*/  SYNCS.PHASECHK.TRANS64.TRYWAIT P0, [UR6], R3 ;  /* 0x00000003ff0075a7 */ /* 0x000f240008001106 */
[----:B--2-4-:R-:W-:Y:S05]  /*34f0*/  @!P0 BRA `(.L_x_60) ;  /* 0x00000038004c8947 */ /* 0x014fea0003800000 */
.L_x_115:
[----:B-1----:R-:W-:-:S04]  /*3500*/  UIADD3 UR7, UPT, UPT, UR15, 0x1, URZ ;  /* 0x000000010f077890 */ /* 0x002fc8000fffe0ff */
[----:B------:R-:W-:-:S04]  /*3510*/  UISETP.NE.AND UP0, UPT, UR7, 0x4, UPT ;  /* 0x000000040700788c */ /* 0x000fc8000bf05270 */
[----:B------:R-:W-:Y:S02]  /*3520*/  USEL UR8, URZ, 0x1, UP0 ;  /* 0x00000001ff087887 */ /* 0x000fe40008000000 */
[----:B------:R-:W-:-:S04]  /*3530*/  USEL UR7, UR7, URZ, UP0 ;  /* 0x000000ff07077287 */ /* 0x000fc80008000000 */
[----:B------:R-:W-:Y:S01]  /*3540*/  ULEA UR6, UR7, UR5, 0x3 ;  /* 0x0000000507067291 */ /* 0x000fe2000f8e18ff */
[----:B------:R-:W-:-:S04]  /*3550*/  LOP3.LUT R2, R11, UR8, RZ, 0x3c, !PT ;  /* 0x000000080b027c12 */ /* 0x000fc8000f8e3cff */
[----:B--2---:R-:W-:-:S04]  /*3560*/  SHF.L.U32 R3, R2, 0x1f, RZ ;  /* 0x0000001f02037819 */ /* 0x004fc800000006ff */
[----:B------:R-:W1:Y:S02]  /*3570*/  SYNCS.PHASECHK.TRANS64.TRYWAIT P0, [UR6], R3 ;  /* 0x00000003ff0075a7 */ /* 0x000e640008001106 */
[----:B-1----:R-:W-:Y:S05]  /*3580*/  @!P0 BRA `(.L_x_61) ;  /* 0x0000003800408947 */ /* 0x002fea0003800000 */
.L_x_117:
        /* <DEDUP_REMOVED lines=9> */
.L_x_119:
[----:B------:R-:W-:-:S04]  /*3620*/  UIADD3 UR7, UPT, UPT, UR7, 0x1, URZ ;  /* 0x0000000107077890 */ /* 0x000fc8000fffe0ff */
[----:B------:R-:W-:-:S04]  /*3630*/  UISETP.NE.AND UP0, UPT, UR7, 0x4, UPT ;  /* 0x000000040700788c */ /* 0x000fc8000bf05270 */
[----:B------:R-:W-:Y:S02]  /*3640*/  USEL UR6, URZ, 0x1, UP0 ;  /* 0x00000001ff067887 */ /* 0x000fe40008000000 */
[----:B------:R-:W-:-:S04]  /*3650*/  USEL UR7, UR7, URZ, UP0 ;  /* 0x000000ff07077287 */ /* 0x000fc80008000000 */
[----:B------:R-:W-:Y:S01]  /*3660*/  ULEA UR7, UR7, UR5, 0x3 ;  /* 0x0000000507077291 */ /* 0x000fe2000f8e18ff */
[----:B-1----:R-:W-:-:S04]  /*3670*/  LOP3.LUT R3, R2, UR6, RZ, 0x3c, !PT ;  /* 0x0000000602037c12 */ /* 0x002fc8000f8e3cff */
[----:B------:R-:W-:-:S04]  /*3680*/  SHF.L.U32 R3, R3, 0x1f, RZ ;  /* 0x0000001f03037819 */ /* 0x000fc800000006ff */
[----:B------:R-:W1:Y:S02]  /*3690*/  SYNCS.PHASECHK.TRANS64.TRYWAIT P0, [UR7], R3 ;  /* 0x00000003ff0075a7 */ /* 0x000e640008001107 */
[----:B-1----:R-:W-:Y:S05]  /*36a0*/  @!P0 BRA `(.L_x_63) ;  /* 0x0000003800288947 */ /* 0x002fea0003800000 */
.L_x_121:
[----:B------:R-:W-:Y:S01]  /*36b0*/  NOP ;  /* 0x0000000000007918 */ /* 0x000fe20000000000 */
[----:B-1----:R-:W1:Y:S01]  /*36c0*/  LDS R0, [UR4+0x14] ;  /* 0x00001404ff007984 */ /* 0x002e620008000800 */
[----:B------:R-:W-:Y:S01]  /*36d0*/  ULOP3.LUT UR6, UR16, 0xffff, URZ, 0xc0, !UPT ;  /* 0x0000ffff10067892 */ /* 0x000fe2000f8ec0ff */
[----:B------:R-:W-:Y:S01]  /*36e0*/  UMOV UR8, 0xffff ;  /* 0x0000ffff00087882 */ /* 0x000fe20000000000 */
[----:B------:R-:W-:Y:S02]  /*36f0*/  UMOV UR5, 0x1 ;  /* 0x0000000100057882 */ /* 0x000fe40000000000 */
[----:B------:R-:W-:-:S04]  /*3700*/  USHF.R.U32.HI UR6, URZ, 0x5, UR6 ;  /* 0x00000005ff067899 */ /* 0x000fc80008011606 */
[----:B------:R-:W-:Y:S02]  /*3710*/  USHF.L.U32 UR8, UR8, UR6, URZ ;  /* 0x0000000608087299 */ /* 0x000fe400080006ff */
[----:B------:R-:W-:-:S04]  /*3720*/  USHF.L.U32 UR5, UR5, UR6, URZ ;  /* 0x0000000605057299 */ /* 0x000fc800080006ff */
[----:B-1----:R-:W-:-:S04]  /*3730*/  LOP3.LUT R0, R0, UR8, RZ, 0xc0, !PT ;  /* 0x0000000800007c12 */ /* 0x002fc8000f8ec0ff */
[----:B------:R-:W-:-:S13]  /*3740*/  ISETP.NE.AND P0, PT, R0, UR8, PT ;  /* 0x0000000800007c0c */ /* 0x000fda000bf05270 */
[----:B------:R-:W-:Y:S05]  /*3750*/  @P0 BRA `(.L_x_64) ;  /* 0x0000000000580947 */ /* 0x000fea0003800000 */
[----:B------:R-:W1:Y:S02]  /*3760*/  LDS R0, [UR4+0x18] ;  /* 0x00001804ff007984 */ /* 0x000e640008000800 */
[----:B-1----:R-:W-:-:S04]  /*3770*/  LOP3.LUT R0, R0, UR5, RZ, 0xc0, !PT ;  /* 0x0000000500007c12 */ /* 0x002fc8000f8ec0ff */
[----:B------:R-:W-:-:S13]  /*3780*/  ISETP.NE.AND P0, PT, R0, UR5, PT ;  /* 0x0000000500007c0c */ /* 0x000fda000bf05270 */
[----:B------:R-:W-:Y:S05]  /*3790*/  @P0 BRA `(.L_x_65) ;  /* 0x00000000003c0947 */ /* 0x000fea0003800000 */
[----:B------:R-:W1:Y:S01]  /*37a0*/  S2R R2, SR_LANEID ;  /* 0x0000000000027919 */ /* 0x000e620000000000 */
[----:B------:R-:W-:Y:S01]  /*37b0*/  ULOP3.LUT UR8, URZ, UR8, URZ, 0x33, !UPT ;  /* 0x00000008ff087292 */ /* 0x000fe2000f8e33ff */
[----:B------:R-:W-:Y:S01]  /*37c0*/  LOP3.LUT R4, RZ, UR5, RZ, 0x33, !PT ;  /* 0x00000005ff047c12 */ /* 0x000fe2000f8e33ff */
[----:B------:R-:W-:Y:S02]  /*37d0*/  VOTEU.ANY UR7, UPT, PT ;  /* 0x0000000000077886 */ /* 0x000fe400038e0100 */
[----:B------:R-:W-:Y:S01]  /*37e0*/  UFLO.U32 UR7, UR7 ;  /* 0x00000007000772bd */ /* 0x000fe200080e0000 */
[----:B------:R-:W2:Y:S01]  /*37f0*/  REDUX UR5, R4 ;  /* 0x00000000040573c4 */ /* 0x000ea20000000000 */
[----:B------:R-:W-:-:S06]  /*3800*/  IMAD.U32 R0, RZ, RZ, UR8 ;  /* 0x00000008ff007e24 */ /* 0x000fcc000f8e00ff */
[----:B------:R4:W-:Y:S01]  /*3810*/  UTCATOMSWS.AND URZ, UR8 ;  /* 0x0000000800ff79e3 */ /* 0x0009e20008000000 */
[----:B------:R-:W3:Y:S01]  /*3820*/  REDUX UR6, R0 ;  /* 0x00000000000673c4 */ /* 0x000ee20000000000 */
[----:B-1----:R-:W-:Y:S01]  /*3830*/  ISETP.EQ.U32.AND P0, PT, R2, UR7, PT ;  /* 0x0000000702007c0c */ /* 0x002fe2000bf02070 */
[----:B--2---:R-:W-:Y:S01]  /*3840*/  IMAD.U32 R2, RZ, RZ, UR5 ;  /* 0x00000005ff027e24 */ /* 0x004fe2000f8e00ff */
[----:B---3--:R-:W-:-:S11]  /*3850*/  MOV R3, UR6 ;  /* 0x0000000600037c02 */ /* 0x008fd60008000f00 */
[----:B------:R4:W-:Y:S04]  /*3860*/  @P0 ATOMS.AND RZ, [UR4+0x14], R3 ;  /* 0x00001403ffff098c */ /* 0x0009e8000a800004 */
[----:B------:R4:W-:Y:S01]  /*3870*/  @P0 ATOMS.AND RZ, [UR4+0x18], R2 ;  /* 0x00001802ffff098c */ /* 0x0009e2000a800004 */
[----:B------:R-:W-:Y:S05]  /*3880*/  BRA `(.L_x_66) ;  /* 0x0000000000147947 */ /* 0x000fea0003800000 */
.L_x_65:
[----:B------:R-:W-:Y:S02]  /*3890*/  MOV R2, 0x38b0 ;  /* 0x000038b000027802 */ /* 0x000fe40000000f00 */
[----:B---3-5:R-:W-:Y:S05]  /*38a0*/  CALL.REL.NOINC `($__internal_0_$__cuda_sm10x_tcgen05_guardrail_trap_col_being_dealloced_not_returned_by_alloc) ;  /* 0x0000003800447944 */ /* 0x028fea0003c00000 */
[----:B------:R-:W-:Y:S05]  /*38b0*/  BRA `(.L_x_66) ;  /* 0x0000000000087947 */ /* 0x000fea0003800000 */
.L_x_64:
[----:B------:R-:W-:Y:S02]  /*38c0*/  MOV R2, 0x38e0 ;  /* 0x000038e000027802 */ /* 0x000fe40000000f00 */
[----:B---3-5:R-:W-:Y:S05]  /*38d0*/  CALL.REL.NOINC `($__internal_2_$__cuda_sm10x_tcgen05_guardrail_trap_unallocated_columns_being_dealloced) ;  /* 0x0000003800507944 */ /* 0x028fea0003c00000 */
.L_x_66:
[----:B------:R-:W-:Y:S01]  /*38e0*/  NOP ;  /* 0x0000000000007918 */ /* 0x000fe20000000000 */
[----:B----4-:R-:W-:Y:S05]  /*38f0*/  EXIT ;  /* 0x000000000000794d */ /* 0x010fea0003800000 */
.L_x_48:
[----:B------:R-:W-:-:S09]  /*3900*/  UISETP.NE.OR UP2, UPT, UR8, 0x3, !UP2 ;  /* 0x000000030800788c */ /* 0x000fd2000d745670 */
[----:B------:R-:W-:Y:S05]  /*3910*/  BRA.U UP2, `(.L_x_67) ;  /* 0x0000000902c87547 */ /* 0x000fea000b800000 */
[----:B------:R-:W1:Y:S01]  /*3920*/  LDCU.64 UR6, c[0x0][0x888] ;  /* 0x00011100ff0677ac */ /* 0x000e620008000a00 */
[----:B------:R-:W2:Y:S01]  /*3930*/  LDC R0, c[0x0][0xb30] ;  /* 0x0002cc00ff007b82 */ /* 0x000ea20000000800 */
[----:B------:R-:W-:Y:S01]  /*3940*/  IMAD.MOV.U32 R30, RZ, RZ, 0x1 ;  /* 0x00000001ff1e7424 */ /* 0x000fe200078e00ff */
[----:B------:R-:W-:Y:S01]  /*3950*/  CS2R R28, SRZ ;  /* 0x00000000001c7805 */ /* 0x000fe2000001ff00 */
[----:B------:R-:W4:Y:S01]  /*3960*/  LDCU.64 UR4, c[0x0][0x890] ;  /* 0x00011200ff0477ac */ /* 0x000f220008000a00 */
[----:B------:R-:W-:Y:S01]  /*3970*/  IMAD.MOV.U32 R25, RZ, RZ, 0x2000 ;  /* 0x00002000ff197424 */ /* 0x000fe200078e00ff */
[----:B------:R-:W-:-:S03]  /*3980*/  UMOV UR8, 0x400 ;  /* 0x0000040000087882 */ /* 0x000fc60000000000 */
[----:B------:R-:W3:Y:S01]  /*3990*/  LDC R19, c[0x0][0x370] ;  /* 0x0000dc00ff137b82 */ /* 0x000ee20000000800 */
[----:B------:R-:W-:-:S07]  /*39a0*/  UPLOP3.LUT UP1, UPT, UPT, UPT, UPT, 0x40, 0x4 ;  /* 0x000000000004789c */ /* 0x000fce0003f2e870 */
[----:B------:R-:W3:Y:S01]  /*39b0*/  LDC R2, c[0x0][0xb0c] ;  /* 0x0002c300ff027b82 */ /* 0x000ee20000000800 */
[----:B-1----:R-:W-:Y:S02]  /*39c0*/  UISETP.NE.U32.AND UP2, UPT, UR6, URZ, UPT ;  /* 0x000000ff0600728c */ /* 0x002fe4000bf45070 */
[----:B------:R-:W-:Y:S02]  /*39d0*/  ULEA UR6, UR37, UR8, 0x18 ;  /* 0x0000000825067291 */ /* 0x000fe4000f8ec0ff */
[----:B------:R-:W-:Y:S02]  /*39e0*/  UISETP.NE.AND.EX UP2, UPT, UR7, URZ, UPT, UP2 ;  /* 0x000000ff0700728c */ /* 0x000fe4000bf45320 */
[----:B------:R-:W-:Y:S01]  /*39f0*/  UIADD3 UR7, UPT, UPT, UR6, 0x40, URZ ;  /* 0x0000004006077890 */ /* 0x000fe2000fffe0ff */
[----:B------:R-:W1:Y:S01]  /*3a00*/  LDC R18, c[0x0][0xb20] ;  /* 0x0002c800ff127b82 */ /* 0x000e620000000800 */
[----:B----4-:R-:W-:Y:S01]  /*3a10*/  UISETP.NE.U32.AND UP3, UPT, UR4, URZ, UPT ;  /* 0x000000ff0400728c */ /* 0x010fe2000bf65070 */
[----:B--2---:R-:W-:Y:S01]  /*3a20*/  ISETP.NE.AND P1, PT, R0, 0x1, PT ;  /* 0x000000010000780c */ /* 0x004fe20003f25270 */
[----:B------:R-:W-:-:S02]  /*3a30*/  UPRMT UR37, UR37, 0x654, UR7 ;  /* 0x0000065425257896 */ /* 0x000fc40008000007 */
[----:B------:R-:W-:-:S03]  /*3a40*/  UISETP.NE.AND.EX UP3, UPT, UR5, URZ, UPT, UP3 ;  /* 0x000000ff0500728c */ /* 0x000fc6000bf65330 */
[----:B------:R-:W2:Y:S08]  /*3a50*/  LDC.64 R32, c[0x0][0x348] ;  /* 0x0000d200ff207b82 */ /* 0x000eb00000000a00 */
[----:B------:R-:W4:Y:S08]  /*3a60*/  LDC.64 R16, c[0x0][0xb10] ;  /* 0x0002c400ff107b82 */ /* 0x000f300000000a00 */
[----:B------:R-:W1:Y:S08]  /*3a70*/  LDC.64 R6, c[0x0][0xb18] ;  /* 0x0002c600ff067b82 */ /* 0x000e700000000a00 */
[----:B------:R-:W1:Y:S08]  /*3a80*/  LDC.64 R4, c[0x0][0xb28] ;  /* 0x0002ca00ff047b82 */ /* 0x000e700000000a00 */
[----:B---3--:R-:W1:Y:S02]  /*3a90*/  LDC R24, c[0x0][0x374] ;  /* 0x0000dd00ff187b82 */ /* 0x008e640000000800 */
.L_x_75:
[C---:B------:R-:W-:Y:S02]  /*3aa0*/  LEA R0, R29.reuse, UR6, 0x3 ;  /* 0x000000061d007c11 */ /* 0x040fe4000f8e18ff */
[----:B------:R-:W-:Y:S02]  /*3ab0*/  SHF.L.U32 R3, R28, 0x1f, RZ ;  /* 0x0000001f1c037819 */ /* 0x000fe400000006ff */
[----:B------:R-:W-:Y:S02]  /*3ac0*/  LEA R20, R29, UR6, 0x4 ;  /* 0x000000061d147c11 */ /* 0x000fe4000f8e20ff */
[----:B---3--:R-:W3:Y:S02]  /*3ad0*/  SYNCS.PHASECHK.TRANS64.TRYWAIT P0, [R0+URZ+0x60], R3 ;  /* 0x00006003000075a7 */ /* 0x008ee400080011ff */
[----:B---3--:R-:W-:Y:S05]  /*3ae0*/  @!P0 BRA `(.L_x_68) ;  /* 0x0000003400308947 */ /* 0x008fea0003800000 */
.L_x_122:
[----:B------:R-:W-:Y:S01]  /*3af0*/  ISETP.GE.AND P0, PT, R72, 0x1, PT ;  /* 0x000000014800780c */ /* 0x000fe20003f06270 */
[----:B------:R-:W1:Y:S01]  /*3b00*/  LDS.128 R20, [R20+0xf0] ;  /* 0x0000f00014147984 */ /* 0x000e620000000c00 */
[----:B------:R-:W-:Y:S01]  /*3b10*/  ISETP.NE.U32.AND P4, PT, RZ, UR4, PT ;  /* 0x00000004ff007c0c */ /* 0x000fe2000bf85070 */
[----:B---3--:R-:W-:Y:S01]  /*3b20*/  VIADD R0, R0, 0x70 ;  /* 0x0000007000007836 */ /* 0x008fe20000000000 */
[----:B------:R-:W-:Y:S02]  /*3b30*/  SHF.L.U32 R26, R30, 0x1f, RZ ;  /* 0x0000001f1e1a7819 */ /* 0x000fe400000006ff */
[----:B------:R-:W-:Y:S02]  /*3b40*/  ISETP.NE.AND.EX P4, PT, RZ, UR5, PT, P4 ;  /* 0x00000005ff007c0c */ /* 0x000fe4000bf85340 */
[----:B------:R-:W-:Y:S01]  /*3b50*/  PRMT R0, RZ, 0x654, R0 ;  /* 0x00000654ff007816 */ /* 0x000fe20000000000 */
[----:B------:R-:W-:Y:S01]  /*3b60*/  @!PT LDS RZ, [RZ] ;  /* 0x00000000fffff984 */ /* 0x000fe20000000800 */
[----:B------:R-:W-:Y:S01]  /*3b70*/  @!PT LDS RZ, [RZ] ;  /* 0x00000000fffff984 */ /* 0x000fe20000000800 */
[----:B------:R-:W-:Y:S01]  /*3b80*/  @!PT LDS RZ, [RZ] ;  /* 0x00000000fffff984 */ /* 0x000fe20000000800 */
[----:B------:R-:W-:Y:S01]  /*3b90*/  @!PT LDS RZ, [RZ] ;  /* 0x00000000fffff984 */ /* 0x000fe20000000800 */
[----:B------:R3:W-:Y:S06]  /*3ba0*/  MEMBAR.ALL.CTA ;  /* 0x0000000000007992 */ /* 0x0007ec0000008000 */
[----:B---3--:R-:W3:Y:S02]  /*3bb0*/  FENCE.VIEW.ASYNC.S ;  /* 0x00000000000073c6 */ /* 0x008ee40000000000 */
[----:B---3--:R3:W-:Y:S01]  /*3bc0*/  SYNCS.ARRIVE.TRANS64.RED.A1T0 RZ, [R0+URZ], RZ ;  /* 0x000000ff00ff79a7 */ /* 0x0087e200081004ff */
[----:B-1----:R-:W-:Y:S11]  /*3bd0*/  LOP3.LUT P3, RZ, R22, 0x1, RZ, 0xc0, !PT ;  /* 0x0000000116ff7812 */ /* 0x002ff6000786c0ff */
[----:B------:R-:W-:Y:S02]  /*3be0*/  @!UPT UIADD3 URZ, UPT, UPT, URZ, URZ, URZ ;  /* 0x000000fffffff290 */ /* 0x000fe4000fffe0ff */
[----:B------:R-:W-:Y:S02]  /*3bf0*/  @P3 MOV R13, R20 ;  /* 0x00000014000d3202 */ /* 0x000fe40000000f00 */
[----:B------:R-:W-:Y:S01]  /*3c00*/  @P3 LOP3.LUT R8, R21, 0xffff, RZ, 0xc0, !PT ;  /* 0x0000ffff15083812 */ /* 0x000fe200078ec0ff */
[----:B---3--:R-:W-:Y:S06]  /*3c10*/  @!P0 BRA `(.L_x_69) ;  /* 0x0000000000a48947 */ /* 0x008fec0003800000 */
[----:B------:R-:W-:Y:S01]  /*3c20*/  IMAD.HI.U32 R31, R24, R7, RZ ;  /* 0x00000007181f7227 */ /* 0x000fe200078e00ff */
[----:B------:R-:W-:Y:S02]  /*3c30*/  ISETP.NE.AND P0, PT, R6, 0x1, PT ;  /* 0x000000010600780c */ /* 0x000fe40003f05270 */
[----:B------:R-:W-:Y:S01]  /*3c40*/  ISETP.NE.AND P2, PT, R72, 0x1, PT ;  /* 0x000000014800780c */ /* 0x000fe20003f45270 */
[----:B----4-:R-:W-:Y:S01]  /*3c50*/  IMAD.HI.U32 R34, R19, R16, RZ ;  /* 0x0000001013227227 */ /* 0x010fe200078e00ff */
[----:B------:R-:W-:Y:S02]  /*3c60*/  SHF.R.U32.HI R31, RZ, R18, R31 ;  /* 0x00000012ff1f7219 */ /* 0x000fe4000001161f */
[----:B------:R-:W-:Y:S01]  /*3c70*/  ISETP.NE.AND P5, PT, R2, 0x1, PT ;  /* 0x000000010200780c */ /* 0x000fe20003fa5270 */
[----:B------:R-:W-:Y:S01]  /*3c80*/  IMAD.HI.U32 R36, R13, R16, RZ ;  /* 0x000000100d247227 */ /* 0x000fe200078e00ff */
[----:B------:R-:W-:Y:S02]  /*3c90*/  SHF.R.U32.HI R34, RZ, R17, R34 ;  /* 0x00000011ff227219 */ /* 0x000fe40000011622 */
[----:B------:R-:W-:Y:S01]  /*3ca0*/  SEL R3, R24, R31, !P0 ;  /* 0x0000001f18037207 */ /* 0x000fe20004000000 */
[C---:B------:R-:W-:Y:S01]  /*3cb0*/  IMAD.HI.U32 R31, R8.reuse, R7, RZ ;  /* 0x00000007081f7227 */ /* 0x040fe200078e00ff */
[----:B------:R-:W-:Y:S02]  /*3cc0*/  SEL R11, R19, R34, !P5 ;  /* 0x00000022130b7207 */ /* 0x000fe40006800000 */
[----:B------:R-:W-:Y:S01]  /*3cd0*/  SHF.R.U32.HI R36, RZ, R17, R36 ;  /* 0x00000011ff247219 */ /* 0x000fe20000011624 */
[----:B------:R-:W-:Y:S01]  /*3ce0*/  IMAD.HI.U32 R38, R3, R4, RZ ;  /* 0x0000000403267227 */ /* 0x000fe200078e00ff */
[----:B------:R-:W-:Y:S03]  /*3cf0*/  SHF.R.U32.HI R31, RZ, R18, R31 ;  /* 0x00000012ff1f7219 */ /* 0x000fe6000001161f */
[----:B------:R-:W-:Y:S01]  /*3d00*/  IMAD.HI.U32 R34, R11, R4, RZ ;  /* 0x000000040b227227 */ /* 0x000fe200078e00ff */
[----:B------:R-:W-:Y:S02]  /*3d10*/  @P2 SHF.R.U32.HI R3, RZ, R5, R38 ;  /* 0x00000005ff032219 */ /* 0x000fe40000011626 */
[----:B------:R-:W-:Y:S02]  /*3d20*/  SEL R9, R8, R31, !P0 ;  /* 0x0000001f08097207 */ /* 0x000fe40004000000 */
[----:B------:R-:W-:Y:S01]  /*3d30*/  @P2 SHF.R.U32.HI R11, RZ, R5, R34 ;  /* 0x00000005ff0b2219 */ /* 0x000fe20000011622 */
[C---:B------:R-:W-:Y:S01]  /*3d40*/  IMAD R10, R72.reuse, R3, RZ ;  /* 0x00000003480a7224 */ /* 0x040fe200078e02ff */
[----:B------:R-:W-:Y:S01]  /*3d50*/  SEL R3, R13, R36, !P5 ;  /* 0x000000240d037207 */ /* 0x000fe20006800000 */
[C---:B------:R-:W-:Y:S03]  /*3d60*/  IMAD.HI.U32 R14, R9.reuse, R4, RZ ;  /* 0x00000004090e7227 */ /* 0x040fe600078e00ff */
[----:B------:R-:W-:Y:S01]  /*3d70*/  ISETP.GE.AND P0, PT, R9, R10, PT ;  /* 0x0000000a0900720c */ /* 0x000fe20003f06270 */
[C---:B------:R-:W-:Y:S01]  /*3d80*/  IMAD R12, R72.reuse, R11, RZ ;  /* 0x0000000b480c7224 */ /* 0x040fe200078e02ff */
[-C--:B------:R-:W-:Y:S04]  /*3d90*/  SHF.R.U32.HI R14, RZ, R5.reuse, R14 ;  /* 0x00000005ff0e7219 */ /* 0x080fe8000001160e */
[----:B------:R-:W-:Y:S02]  /*3da0*/  ISETP.GE.OR P0, PT, R3, R12, P0 ;  /* 0x0000000c0300720c */ /* 0x000fe40000706670 */
[----:B------:R-:W-:Y:S05]  /*3db0*/  SEL R15, R9, R14, !P2 ;  /* 0x0000000e090f7207 */ /* 0x000fea0005000000 */
[----:B------:R-:W-:Y:S04]  /*3dc0*/  IMAD.MOV R14, RZ, RZ, -R15 ;  /* 0x000000ffff0e7224 */ /* 0x000fe800078e0a0f */
[----:B------:R-:W-:Y:S02]  /*3dd0*/  IMAD R14, R72, R14, R9 ;  /* 0x0000000e480e7224 */ /* 0x000fe400078e0209 */
[C---:B------:R-:W-:Y:S05]  /*3de0*/  @!P0 IMAD.HI.U32 R10, R3.reuse, R4, RZ ;  /* 0x00000004030a8227 */ /* 0x040fea00078e00ff */
[----:B------:R-:W-:Y:S04]  /*3df0*/  @!P0 SHF.R.U32.HI R10, RZ, R5, R10 ;  /* 0x00000005ff0a8219 */ /* 0x000fe8000001160a */
[----:B------:R-:W-:Y:S01]  /*3e00*/  @!P0 SEL R0, R3, R10, !P2 ;  /* 0x0000000a03008207 */ /* 0x000fe20005000000 */
[----:B------:R-:W-:Y:S03]  /*3e10*/  IMAD.MOV R10, RZ, RZ, -R3 ;  /* 0x000000ffff0a7224 */ /* 0x000fe600078e0a03 */
[----:B------:R-:W-:Y:S01]  /*3e20*/  @!P0 IADD3 R15, PT, PT, R15, -R0, RZ ;  /* 0x800000000f0f8210 */ /* 0x000fe20007ffe0ff */
[----:B------:R-:W-:Y:S01]  /*3e30*/  @!P0 IMAD R0, R11, R14, R0 ;  /* 0x0000000e0b008224 */ /* 0x000fe200078e0200 */
[----:B------:R-:W-:Y:S01]  /*3e40*/  IADD3 R11, PT, PT, -R9, RZ, RZ ;  /* 0x000000ff090b7210 */ /* 0x000fe20007ffe1ff */
[----:B------:R-:W-:Y:S02]  /*3e50*/  IMAD R13, R2, R10, R13 ;  /* 0x0000000a020d7224 */ /* 0x000fe400078e020d */
[----:B------:R-:W-:Y:S02]  /*3e60*/  @!P0 IMAD R9, R15, R72, R3 ;  /* 0x000000480f098224 */ /* 0x000fe400078e0203 */
[----:B------:R-:W-:Y:S02]  /*3e70*/  @!P0 IMAD.MOV.U32 R3, RZ, RZ, R0 ;  /* 0x000000ffff038224 */ /* 0x000fe400078e0000 */
[----:B------:R-:W-:Y:S02]  /*3e80*/  IMAD R8, R6, R11, R8 ;  /* 0x0000000b06087224 */ /* 0x000fe400078e0208 */
[----:B------:R-:W-:Y:S02]  /*3e90*/  IMAD R13, R3, R2, R13 ;  /* 0x00000002030d7224 */ /* 0x000fe400078e020d */
[----:B------:R-:W-:Y:S02]  /*3ea0*/  IMAD R8, R9, R6, R8 ;  /* 0x0000000609087224 */ /* 0x000fe400078e0208 */
.L_x_69:
[----:B------:R-:W-:Y:S05]  /*3eb0*/  BRA.U UP1, `(.L_x_70) ;  /* 0x0000000101107547 */ /* 0x000fea000b800000 */
[----:B------:R-:W-:Y:S04]  /*3ec0*/  MOV R0, UR13 ;  /* 0x0000000d00007c02 */ /* 0x000fe80008000f00 */
[----:B------:R-:W-:Y:S04]  /*3ed0*/  SHF.L.U32 R3, R0, 0x1f, RZ ;  /* 0x0000001f00037819 */ /* 0x000fe800000006ff */
[----:B------:R-:W1:Y:S02]  /*3ee0*/  SYNCS.PHASECHK.TRANS64.TRYWAIT P0, [UR6+0x58], R3 ;  /* 0x00005803ff0075a7 */ /* 0x000e640008001106 */
[----:B-1----:R-:W-:Y:S05]  /*3ef0*/  @!P0 BRA `(.L_x_71) ;  /* 0x0000003000408947 */ /* 0x002fea0003800000 */
.L_x_70:
[----:B------:R-:W-:Y:S05]  /*3f00*/  BRA.U !UP3, `(.L_x_72) ;  /* 0x000000010b347547 */ /* 0x000fea000b800000 */
[----:B------:R-:W-:Y:S01]  /*3f10*/  UPLOP3.LUT UP0, UPT, UPT, UPT, UP2, 0x80, 0x8 ;  /* 0x000000000008789c */ /* 0x000fe20003f0f020 */
[----:B-1----:R-:W-:Y:S02]  /*3f20*/  HFMA2 R0, -RZ, RZ, 0, 5.9604644775390625e-08 ;  /* 0x00000001ff007431 */ /* 0x002fe400000001ff */
[----:B------:R-:W-:Y:S03]  /*3f30*/  IMAD.MOV.U32 R164, RZ, RZ, 0x1 ;  /* 0x00000001ffa47424 */ /* 0x000fe600078e00ff */
[----:B------:R-:W-:Y:S05]  /*3f40*/  PLOP3.LUT P0, PT, PT, PT, UP0, 0x80, 0x8 ;  /* 0x000000000008781c */ /* 0x000fea0003f0f008 */
[----:B------:R-:W1:Y:S01]  /*3f50*/  @UP0 LDCU.64 UR8, c[0x0][0x888] ;  /* 0x00011100ff0807ac */ /* 0x000e620008000a00 */
[----:B------:R-:W-:Y:S07]  /*3f60*/  @UP0 UIMAD UR7, UR36, UR4, URZ ;  /* 0x00000004240702a4 */ /* 0x000fee000f8e02ff */
[----:B------:R-:W-:Y:S01]  /*3f70*/  @!P0 PRMT R164, R0, 0x7610, R164 ;  /* 0x0000761000a48816 */ /* 0x000fe200000000a4 */
[----:B-1----:R-:W-:Y:S03]  /*3f80*/  @UP0 UIMAD.WIDE UR8, UR7, 0x4, UR8 ;  /* 0x00000004070808a5 */ /* 0x002fe6000f8e0208 */
[----:B------:R-:W1:Y:S03]  /*3f90*/  @!UP0 LDCU UR7, c[0x0][0x880] ;  /* 0x00011000ff0787ac */ /* 0x000e660008000800 */
[----:B------:R-:W-:Y:S01]  /*3fa0*/  IMAD.U32 R10, RZ, RZ, UR8 ;  /* 0x00000008ff0a7e24 */ /* 0x000fe2000f8e00ff */
[----:B------:R-:W-:Y:S05]  /*3fb0*/  MOV R11, UR9 ;  /* 0x00000009000b7c02 */ /* 0x000fea0008000f00 */
[----:B-----5:R3:W5:Y:S02]  /*3fc0*/  @P0 LDG.E R81, desc[UR40][R10.64] ;  /* 0x000000280a510981 */ /* 0x020764000c1e1900 */
[----:B-1-3--:R-:W-:Y:S07]  /*3fd0*/  @!P0 IMAD.U32 R81, RZ, RZ, UR7 ;  /* 0x00000007ff518e24 */ /* 0x00afee000f8e00ff */
.L_x_72:
[----:B-----5:R-:W-:Y:S01]  /*3fe0*/  @!P4 FSETP.EQ.AND P5, PT, R81, RZ, PT ;  /* 0x000000ff5100c20b */ /* 0x020fe20003fa2000 */
[----:B------:R-:W-:Y:S01]  /*3ff0*/  @!UPT UIADD3 URZ, UPT, UPT, URZ, URZ, URZ ;  /* 0x000000fffffff290 */ /* 0x000fe2000fffe0ff */
[----:B------:R-:W-:Y:S11]  /*4000*/  @!P4 BRA `(.L_x_73) ;  /* 0x000000000014c947 */ /* 0x000ff60003800000 */
[----:B------:R-:W-:Y:S02]  /*4010*/  LOP3.LUT P0, RZ, R164, 0xff, RZ, 0xc0, !PT ;  /* 0x000000ffa4ff7812 */ /* 0x000fe4000780c0ff */
[----:B------:R-:W-:Y:S04]  /*4020*/  PLOP3.LUT P5, PT, PT, PT, UP0, 0x80, 0x8 ;  /* 0x000000000008781c */ /* 0x000fe80003faf008 */
[----:B------:R-:W-:Y:S07]  /*4030*/  PLOP3.LUT P5, PT, P5, PT, PT, 0x8, 0x80 ;  /* 0x000000000080781c */ /* 0x000fee0002fae170 */
[----:B------:R-:W-:Y:S11]  /*4040*/  @P0 FSETP.EQ.AND P5, PT, R81, RZ, PT ;  /* 0x000000ff5100020b */ /* 0x000ff60003fa2000 */
[----:B------:R-:W-:Y:S02]  /*4050*/  @!UPT UIADD3 URZ, UPT, UPT, URZ, URZ, URZ ;  /* 0x000000fffffff290 */ /* 0x000fe4000fffe0ff */
.L_x_73:
[----:B------:R-:W3:Y:S01]  /*4060*/  SYNCS.PHASECHK.TRANS64.TRYWAIT P4, [UR6+0x48], R26 ;  /* 0x0000481aff0075a7 */ /* 0x000ee20008081106 */
[----:B------:R-:W-:Y:S01]  /*4070*/  @P3 SHF.R.U32.HI R27, RZ, 0x10, R21 ;  /* 0x00000010ff1b3819 */ /* 0x000fe20000011615 */
[----:B------:R-:W-:Y:S01]  /*4080*/  VIADD R29, R29, 0x1 ;  /* 0x000000011d1d7836 */ /* 0x000fe20000000000 */
[----:B------:R-:W5:Y:S08]  /*4090*/  LDC.64 R14, c[0x0][0xb10] ;  /* 0x0002c400ff0e7b82 */ /* 0x000f700000000a00 */
[----:B------:R-:W2:Y:S08]  /*40a0*/  LDC.64 R10, c[0x0][0xb18] ;  /* 0x0002c600ff0a7b82 */ /* 0x000eb00000000a00 */
[----:B-1----:R-:W1:Y:S08]  /*40b0*/  @!P1 LDC R0, c[0x0][0xb20] ;  /* 0x0002c800ff009b82 */ /* 0x002e700000000800 */
[----:B------:R-:W4:Y:S01]  /*40c0*/  @!P1 LDC R3, c[0x0][0xb0c] ;  /* 0x0002c300ff039b82 */ /* 0x000f220000000800 */
[----:B-----5:R-:W-:Y:S05]  /*40d0*/  @!P1 IMAD.HI.U32 R14, R13, R14, RZ ;  /* 0x0000000e0d0e9227 */ /* 0x020fea00078e00ff */
[----:B------:R-:W-:Y:S01]  /*40e0*/  @!P1 SHF.R.U32.HI R14, RZ, R15, R14 ;  /* 0x0000000fff0e9219 */ /* 0x000fe2000001160e */
[----:B--2---:R-:W-:Y:S01]  /*40f0*/  @!P1 IMAD.HI.U32 R11, R8, R11, RZ ;  /* 0x0000000b080b9227 */ /* 0x004fe200078e00ff */
[----:B------:R-:W-:Y:S04]  /*4100*/  @!P1 ISETP.NE.AND P0, PT, R10, 0x1, PT ;  /* 0x000000010a00980c */ /* 0x000fe80003f05270 */
[----:B-1----:R-:W-:Y:S02]  /*4110*/  @!P1 SHF.R.U32.HI R9, RZ, R0, R11 ;  /* 0x00000000ff099219 */ /* 0x002fe4000001160b */
[----:B----4-:R-:W-:Y:S02]  /*4120*/  @!P1 ISETP.NE.AND P2, PT, R3, 0x1, PT ;  /* 0x000000010300980c */ /* 0x010fe40003f45270 */
[----:B------:R-:W-:Y:S02]  /*4130*/  @!P1 SEL R9, R8, R9, !P0 ;  /* 0x0000000908099207 */ /* 0x000fe40004000000 */
[----:B------:R-:W-:Y:S02]  /*4140*/  ELECT P0, URZ, PT ;  /* 0x0000000000ff782f */ /* 0x000fe40003800000 */
[----:B------:R-:W-:Y:S05]  /*4150*/  @!P1 SEL R14, R13, R14, !P2 ;  /* 0x0000000e0d0e9207 */ /* 0x000fea0005000000 */
[----:B------:R-:W-:Y:S02]  /*4160*/  @!P1 IMAD.IADD R0, R9, 0x1, -R14 ;  /* 0x0000000109009824 */ /* 0x000fe400078e0a0e */
[----:B------:R-:W-:Y:S02]  /*4170*/  @!P1 IMAD.IADD R9, R14, 0x1, -R9 ;  /* 0x000000010e099824 */ /* 0x000fe400078e0a09 */
[----:B------:R-:W-:Y:S02]  /*4180*/  @!P1 IMAD R13, R0, R3, R13 ;  /* 0x00000003000d9224 */ /* 0x000fe400078e020d */
[----:B------:R-:W-:Y:S01]  /*4190*/  @!P1 IMAD R8, R9, R10, R8 ;  /* 0x0000000a09089224 */ /* 0x000fe200078e0208 */
[----:B---3--:R-:W-:Y:S06]  /*41a0*/  @!P4 BRA `(.L_x_74) ;  /* 0x0000002c00acc947 */ /* 0x008fec0003800000 */
.L_x_125:
[----:B------:R-:W-:Y:S01]  /*41b0*/  PLOP3.LUT P5, PT, P5, P0, PT, 0xf2, 0x2f ;  /* 0x00000000002f781c */ /* 0x000fe20002fa1e72 */
[----:B------:R-:W-:Y:S01]  /*41c0*/  UMOV UR14, 0x0 ;  /* 0x00000000000e7882 */ /* 0x000fe20000000000 */
[----:B------:R-:W-:Y:S01]  /*41d0*/  LOP3.LUT R30, R30, 0x1, RZ, 0x3c, !PT ;  /* 0x000000011e1e7812 */ /* 0x000fe200078e3cff */
[----:B------:R-:W-:Y:S01]  /*41e0*/  UMOV UR15, 0x10000000 ;  /* 0x10000000000f7882 */ /* 0x000fe20000000000 */
[----:B------:R-:W-:Y:S01]  /*41f0*/  UMOV UR12, UR36 ;  /* 0x00000024000c7c82 */ /* 0x000fe20008000000 */
[----:B------:R-:W-:Y:S08]  /*4200*/  @P3 R2UR UR36, R27 ;  /* 0x000000001b2432ca */ /* 0x000ff000000e0000 */
[----:B-1----:R-:W-:Y:S01]  /*4210*/  @!P5 IADD3 R3, P0, PT, R32, 0x580, RZ ;  /* 0x000005802003d810 */ /* 0x002fe20007f1e0ff */
[----:B------:R-:W-:Y:S01]  /*4220*/  @!P5 IMAD.SHL.U32 R155, R155, 0x40, RZ ;  /* 0x000000409b9bd824 */ /* 0x000fe200078e00ff */
[----:B------:R-:W-:Y:S01]  /*4230*/  VOTEU.ALL UP1, P5 ;  /* 0x0000000000ff7886 */ /* 0x000fe20002820000 */
[----:B------:R-:W-:Y:S01]  /*4240*/  @!P5 IMAD.SHL.U32 R165, R165, 0x80, RZ ;  /* 0x00000080a5a5d824 */ /* 0x000fe200078e00ff */
[----:B------:R-:W-:Y:S01]  /*4250*/  @!P5 R2UR UR8, R3 ;  /* 0x000000000308d2ca */ /* 0x000fe200000e0000 */
[----:B------:R-:W-:Y:S01]  /*4260*/  @!P5 IMAD.X R0, RZ, RZ, R33, P0 ;  /* 0x000000ffff00d224 */ /* 0x000fe200000e0621 */
[----:B------:R-:W-:Y:S01]  /*4270*/  @!P5 R2UR UR10, R155 ;  /* 0x000000009b0ad2ca */ /* 0x000fe200000e0000 */
[----:B------:R-:W-:Y:S01]  /*4280*/  @!UP1 UIADD3 UR9, UPT, UPT, UR6, 0x40, URZ ;  /* 0x0000004006099890 */ /* 0x000fe2000fffe0ff */
[----:B------:R-:W-:Y:S01]  /*4290*/  @!P5 R2UR UR11, R165 ;  /* 0x00000000a50bd2ca */ /* 0x000fe200000e0000 */
[----:B------:R-:W-:Y:S01]  /*42a0*/  IMAD.IADD R155, R8, 0x1, R143 ;  /* 0x00000001089b7824 */ /* 0x000fe200078e028f */
[----:B------:R-:W-:Y:S01]  /*42b0*/  @!P5 R2UR UR7, R0 ;  /* 0x000000000007d2ca */ /* 0x000fe200000e0000 */
[----:B------:R-:W-:Y:S01]  /*42c0*/  IMAD.IADD R165, R13, 0x1, R154 ;  /* 0x000000010da57824 */ /* 0x000fe200078e029a */
[C---:B------:R-:W-:Y:S04]  /*42d0*/  ISETP.NE.AND P0, PT, R29.reuse, 0x2, PT ;  /* 0x000000021d00780c */ /* 0x040fe80003f05270 */
[----:B------:R-:W-:Y:S01]  /*42e0*/  SEL R3, RZ, 0x1, P0 ;  /* 0x00000001ff037807 */ /* 0x000fe20000000000 */
[----:B------:R-:W-:Y:S01]  /*42f0*/  IMAD.U32 R10, RZ, RZ, UR8 ;  /* 0x00000008ff0a7e24 */ /* 0x000fe2000f8e00ff */
[----:B------:R-:W-:Y:S01]  /*4300*/  @!UP1 UIADD3 UR8, UPT, UPT, UR6, 0x200, URZ ;  /* 0x0000020006089890 */ /* 0x000fe2000fffe0ff */
[----:B------:R-:W-:Y:S01]  /*4310*/  SEL R29, R29, RZ, P0 ;  /* 0x000000ff1d1d7207 */ /* 0x000fe20000000000 */
[----:B------:R-:W-:Y:S01]  /*4320*/  VOTEU.ALL UP1, P5 ;  /* 0x0000000000ff7886 */ /* 0x000fe20002820000 */
[----:B------:R-:W-:Y:S02]  /*4330*/  LOP3.LUT R28, R28, R3, RZ, 0x3c, !PT ;  /* 0x000000031c1c7212 */ /* 0x000fe400078e3cff */
[----:B------:R-:W-:Y:S01]  /*4340*/  IMAD.U32 R11, RZ, RZ, UR7 ;  /* 0x00000007ff0b7e24 */ /* 0x000fe2000f8e00ff */
[----:B------:R-:W-:Y:S04]  /*4350*/  @!P5 R2UR UR16, R10 ;  /* 0x000000000a10d2ca */ /* 0x000fe800000e0000 */
[----:B------:R-:W-:Y:S11]  /*4360*/  @!P5 R2UR UR17, R11 ;  /* 0x000000000b11d2ca */ /* 0x000ff600000e0000 */
[----:B------:R-:W-:Y:S02]  /*4370*/  @!UPT UIADD3 URZ, UPT, UPT, URZ, URZ, URZ ;  /* 0x000000fffffff290 */ /* 0x000fe4000fffe0ff */
[----:B------:R3:W-:Y:S01]  /*4380*/  @!UP1 UTMALDG.3D [UR8], [UR16], desc[UR14] ;  /* 0x00000e08100095b4 */ /* 0x0007e20008011000 */
[----:B------:R3:W-:Y:S01]  /*4390*/  @!P5 SYNCS.ARRIVE.TRANS64.RED.A0TR RZ, [UR6+0x40], R25 ;  /* 0x00004019ffffd9a7 */ /* 0x0007e20008300406 */
[----:B------:R-:W-:Y:S01]  /*43a0*/  UPLOP3.LUT UP1, UPT, UPT, UPT, UPT, 0x80, 0x8 ;  /* 0x000000000008789c */ /* 0x000fe20003f2f070 */
[----:B------:R-:W-:Y:S01]  /*43b0*/  SYNCS.ARRIVE.TRANS64.RED.A1T0 RZ, [UR37], RZ ;  /* 0x000000ffffff79a7 */ /* 0x000fe20008100425 */
[----:B------:R-:W-:Y:S09]  /*43c0*/  @P3 BRA `(.L_x_75) ;  /* 0xfffffff400b43947 */ /* 0x000ff2000383ffff */
[----:B------:R-:W-:Y:S07]  /*43d0*/  MOV R0, UR6 ;  /* 0x0000000600007c02 */ /* 0x000fee0008000f00 */
.L_x_76:
[----:B-1----:R-:W-:-:S04]  /*43e0*/  SHF.L.U32 R3, R30, 0x1f, RZ ;  /* 0x0000001f1e037819 */ /* 0x002fc800000006ff */
[----:B------:R1:W2:Y:S03]  /*43f0*/  SYNCS.PHASECHK.TRANS64.TRYWAIT P0, [R0+URZ+0x48], R3 ;  /* 0x00004803000075a7 */ /* 0x0002a600080011ff */
[----:B--2---:R-:W-:Y:S05]  /*4400*/  @!P0 NANOSLEEP.SYNCS 0x989680 ;  /* 0x009896800000895d */ /* 0x004fea0003900000 */
[----:B------:R-:W2:Y:S02]  /*4410*/  @!P0 SYNCS.PHASECHK.TRANS64 P0, [R0+URZ+0x48], R3 ;  /* 0x00004803000085a7 */ /* 0x000ea400080010ff */
[----:B--23--:R-:W-:Y:S05]  /*4420*/  @P0 EXIT ;  /* 0x000000000000094d */ /* 0x00cfea0003800000 */
[----:B------:R-:W-:Y:S05]  /*4430*/  BRA `(.L_x_76) ;  /* 0xfffffffc00e87947 */ /* 0x000fea000383ffff */
.L_x_67:
[----:B------:R-:W-:-:S06]  /*4440*/  UISETP.GE.AND UP1, UPT, UR8, 0x4, UPT ;  /* 0x000000040800788c */ /* 0x000fcc000bf26270 */
[----:B------:R-:W-:-:S13]  /*4450*/  PLOP3.LUT P0, PT, PT, PT, UP1, 0x80, 0x8 ;  /* 0x000000000008781c */ /* 0x000fda0003f0f018 */
[----:B------:R-:W-:Y:S05]  /*4460*/  @!P0 EXIT ;  /* 0x000000000000894d */ /* 0x000fea0003800000 */
[----:B------:R-:W-:Y:S01]  /*4470*/  BAR.SYNC.DEFER_BLOCKING 0x6, 0xa0 ;  /* 0x0182800000007b1d */ /* 0x000fe20000010000 */
[C---:B------:R-:W-:Y:S02]  /*4480*/  IMAD.SHL.U32 R3, R166.reuse, 0x40, RZ ;  /* 0x00000040a6037824 */ /* 0x040fe400078e00ff */
[----:B------:R-:W-:Y:S02]  /*4490*/  HFMA2 R76, -RZ, RZ, 0, 0 ;  /* 0x00000000ff4c7431 */ /* 0x000fe400000001ff */
[C---:B------:R-:W-:Y:S01]  /*44a0*/  IMAD.SHL.U32 R168, R166.reuse, 0x8, RZ ;  /* 0x00000008a6a87824 */ /* 0x040fe200078e00ff */
[----:B------:R-:W-:Y:S01]  /*44b0*/  CS2R R174, SRZ ;  /* 0x0000000000ae7805 */ /* 0x000fe2000001ff00 */
[----:B------:R-:W-:Y:S01]  /*44c0*/  IMAD.U32 R79, R166, 0x10000, RZ ;  /* 0x00010000a64f7824 */ /* 0x000fe200078e00ff */
[----:B------:R-:W-:Y:S01]  /*44d0*/  UMOV UR43, 0x400 ;  /* 0x00000400002b7882 */ /* 0x000fe20000000000 */
[----:B------:R-:W-:Y:S01]  /*44e0*/  LOP3.LUT R5, R3, 0x180, RZ, 0xc0, !PT ;  /* 0x0000018003057812 */ /* 0x000fe200078ec0ff */
[----:B------:R-:W-:Y:S01]  /*44f0*/  ULEA UR43, UR37, UR43, 0x18 ;  /* 0x0000002b252b7291 */ /* 0x000fe2000f8ec0ff */
[----:B------:R-:W1:Y:S01]  /*4500*/  LDC R167, c[0x0][0x370] ;  /* 0x0000dc00ffa77b82 */ /* 0x000e620000000800 */
[----:B------:R-:W-:Y:S01]  /*4510*/  LOP3.LUT R79, R79, 0x600000, RZ, 0xc0, !PT ;  /* 0x006000004f4f7812 */ /* 0x000fe200078ec0ff */
[----:B------:R-:W-:Y:S01]  /*4520*/  IMAD.MOV.U32 R181, RZ, RZ, RZ ;  /* 0x000000ffffb57224 */ /* 0x000fe200078e00ff */
[----:B------:R-:W-:Y:S01]  /*4530*/  LOP3.LUT R168, R5, 0x30, R168, 0xf8, !PT ;  /* 0x0000003005a87812 */ /* 0x000fe200078ef8a8 */
[----:B------:R-:W-:Y:S01]  /*4540*/  UIADD3 UR4, UPT, UPT, UR43, 0x2200, URZ ;  /* 0x000022002b047890 */ /* 0x000fe2000fffe0ff */
[----:B------:R-:W-:Y:S01]  /*4550*/  IMAD.MOV.U32 R173, RZ, RZ, RZ ;  /* 0x000000ffffad7224 */ /* 0x000fe200078e00ff */
[----:B------:R-:W2:Y:S01]  /*4560*/  LDCU.64 UR46, c[0x0][0x348] ;  /* 0x00006900ff2e77ac */ /* 0x000ea20008000a00 */
[----:B------:R-:W-:Y:S01]  /*4570*/  LOP3.LUT R168, R168, 0x1e40, R3, 0xf8, !PT ;  /* 0x00001e40a8a87812 */ /* 0x000fe200078ef803 */
[----:B------:R-:W4:Y:S01]  /*4580*/  LDC R74, c[0x0][0xb0c] ;  /* 0x0002c300ff4a7b82 */ /* 0x000f220000000800 */
[----:B------:R-:W-:Y:S01]  /*4590*/  IMAD.SHL.U32 R3, R166, 0x10, RZ ;  /* 0x00000010a6037824 */ /* 0x000fe200078e00ff */
[----:B------:R-:W-:Y:S01]  /*45a0*/  MOV R179, UR4 ;  /* 0x0000000400b37c02 */ /* 0x000fe20008000f00 */
[----:B------:R-:W1:Y:S03]  /*45b0*/  LDCU.64 UR38, c[0x0][0x888] ;  /* 0x00011100ff2677ac */ /* 0x000e660008000a00 */
[C---:B------:R-:W-:Y:S01]  /*45c0*/  LOP3.LUT R5, R3.reuse, 0x20, RZ, 0xc0, !PT ;  /* 0x0000002003057812 */ /* 0x040fe200078ec0ff */
[----:B------:R-:W3:Y:S01]  /*45d0*/  LDS R0, [UR43+0x110] ;  /* 0x0001102bff007984 */ /* 0x000ee20008000800 */
[----:B------:R-:W1:Y:S01]  /*45e0*/  LDC R170, c[0x0][0xb20] ;  /* 0x0002c800ffaa7b82 */ /* 0x000e620000000800 */
[----:B------:R-:W-:Y:S01]  /*45f0*/  LOP3.LUT R3, R3, 0x40, RZ, 0xc0, !PT ;  /* 0x0000004003037812 */ /* 0x000fe200078ec0ff */
[----:B------:R-:W-:-:S06]  /*4600*/  UIADD3 UR42, UPT, UPT, UR43, 0x200, URZ ;  /* 0x000002002b2a7890 */ /* 0x000fcc000fffe0ff */
[----:B------:R-:W1:Y:S08]  /*4610*/  LDC R73, c[0x0][0xb30] ;  /* 0x0002cc00ff497b82 */ /* 0x000e700000000800 */
[----:B------:R-:W1:Y:S08]  /*4620*/  LDC.64 R152, c[0x0][0xb10] ;  /* 0x0002c400ff987b82 */ /* 0x000e700000000a00 */
[----:B------:R-:W1:Y:S08]  /*4630*/  LDC.64 R70, c[0x0][0xb18] ;  /* 0x0002c600ff467b82 */ /* 0x000e700000000a00 */
[----:B------:R-:W1:Y:S01]  /*4640*/  LDC.64 R148, c[0x0][0x888] ;  /* 0x00022200ff947b82 */ /* 0x000e620000000a00 */
[----:B---3--:R-:W-:-:S07]  /*4650*/  IMAD.IADD R79, R0, 0x1, R79 ;  /* 0x00000001004f7824 */ /* 0x008fce00078e024f */
[----:B------:R-:W3:Y:S01]  /*4660*/  LDC.64 R68, c[0x0][0xb28] ;  /* 0x0002ca00ff447b82 */ /* 0x000ee20000000a00 */
[----:B------:R-:W-:-:S05]  /*4670*/  VIADD R0, R168, UR43 ;  /* 0x0000002ba8007c36 */ /* 0x000fca0008000000 */
[--C-:B------:R-:W-:Y:S02]  /*4680*/  IADD3 R178, PT, PT, -R5, 0x200, R0.reuse ;  /* 0x0000020005b27810 */ /* 0x100fe40007ffe100 */
[----:B------:R-:W1:Y:S01]  /*4690*/  LDC.64 R150, c[0x0][0x890] ;  /* 0x00022400ff967b82 */ /* 0x000e620000000a00 */
[----:B------:R-:W-:Y:S02]  /*46a0*/  IADD3 R177, PT, PT, -R3, 0x200, R0 ;  /* 0x0000020003b17810 */ /* 0x000fe40007ffe100 */
[----:B------:R-:W-:-:S05]  /*46b0*/  IMAD.IADD R176, R178, 0x1, -R3 ;  /* 0x00000001b2b07824 */ /* 0x000fca00078e0a03 */
[----:B------:R-:W1:Y:S08]  /*46c0*/  LDC.64 R146, c[0x0][0x8b0] ;  /* 0x00022c00ff927b82 */ /* 0x000e700000000a00 */
[----:B------:R-:W1:Y:S08]  /*46d0*/  LDC.64 R144, c[0x0][0x8a8] ;  /* 0x00022a00ff907b82 */ /* 0x000e700000000a00 */
[----:B--2-4-:R-:W1:Y:S02]  /*46e0*/  LDC R172, c[0x0][0x374] ;  /* 0x0000dd00ffac7b82 */ /* 0x014e640000000800 */
.L_x_94:
[C---:B------:R-:W-:Y:S02]  /*46f0*/  LEA R0, R181.reuse, UR43, 0x3 ;  /* 0x0000002bb5007c11 */ /* 0x040fe4000f8e18ff */
[----:B------:R-:W-:Y:S02]  /*4700*/  SHF.L.U32 R3, R174, 0x1f, RZ ;  /* 0x0000001fae037819 */ /* 0x000fe400000006ff */
[----:B------:R-:W-:Y:S02]  /*4710*/  LEA R16, R181, UR43, 0x4 ;  /* 0x0000002bb5107c11 */ /* 0x000fe4000f8e20ff */
[----:B--2---:R-:W2:Y:S02]  /*4720*/  SYNCS.PHASECHK.TRANS64.TRYWAIT P0, [R0+URZ+0x60], R3 ;  /* 0x00006003000075a7 */ /* 0x004ea400080011ff */
[----:B-12---:R-:W-:Y:S05]  /*4730*/  @!P0 BRA `(.L_x_77) ;  /* 0x0000002800608947 */ /* 0x006fea0003800000 */
.L_x_126:
[----:B------:R-:W4:Y:S01]  /*4740*/  LDC.64 R12, c[0x0][0xb10] ;  /* 0x0002c400ff0c7b82 */ /* 0x000f220000000a00 */
[----:B------:R-:W3:Y:S01]  /*4750*/  LDS.128 R16, [R16+0xf0] ;  /* 0x0000f00010107984 */ /* 0x000ee20000000c00 */
[----:B-1----:R-:W-:Y:S01]  /*4760*/  ISETP.NE.AND P1, PT, R73, 0x1, PT ;  /* 0x000000014900780c */ /* 0x002fe20003f25270 */
[----:B--2---:R-:W-:Y:S01]  /*4770*/  VIADD R0, R0, 0x70 ;  /* 0x0000007000007836 */ /* 0x004fe20000000000 */
[----:B------:R-:W-:Y:S04]  /*4780*/  ISETP.GE.AND P0, PT, R72, 0x1, PT ;  /* 0x000000014800780c */ /* 0x000fe80003f06270 */
[----:B------:R-:W1:Y:S01]  /*4790*/  LDC.64 R10, c[0x0][0xb18] ;  /* 0x0002c600ff0a7b82 */ /* 0x000e620000000a00 */
[----:B------:R-:W-:Y:S01]  /*47a0*/  PRMT R0, RZ, 0x654, R0 ;  /* 0x00000654ff007816 */ /* 0x000fe20000000000 */
[----:B------:R-:W-:Y:S01]  /*47b0*/  @!PT LDS RZ, [RZ] ;  /* 0x00000000fffff984 */ /* 0x000fe20000000800 */
[----:B------:R-:W-:Y:S01]  /*47c0*/  @!PT LDS RZ, [RZ] ;  /* 0x00000000fffff984 */ /* 0x000fe20000000800 */
[----:B------:R-:W-:Y:S01]  /*47d0*/  @!PT LDS RZ, [RZ] ;  /* 0x00000000fffff984 */ /* 0x000fe20000000800 */
[----:B------:R-:W-:Y:S01]  /*47e0*/  @!PT LDS RZ, [RZ] ;  /* 0x00000000fffff984 */ /* 0x000fe20000000800 */
[----:B------:R2:W-:Y:S06]  /*47f0*/  MEMBAR.ALL.CTA ;  /* 0x0000000000007992 */ /* 0x0005ec0000008000 */
[----:B--2---:R-:W2:Y:S01]  /*4800*/  FENCE.VIEW.ASYNC.S ;  /* 0x00000000000073c6 */ /* 0x004ea20000000000 */
[----:B------:R-:W1:Y:S08]  /*4810*/  @!P1 LDC R14, c[0x0][0xb20] ;  /* 0x0002c800ff0e9b82 */ /* 0x000e700000000800 */
[----:B------:R-:W1:Y:S01]  /*4820*/  @!P1 LDC R9, c[0x0][0xb0c] ;  /* 0x0002c300ff099b82 */ /* 0x000e620000000800 */
[----:B--2---:R2:W-:Y:S01]  /*4830*/  SYNCS.ARRIVE.TRANS64.RED.A1T0 RZ, [R0+URZ], RZ ;  /* 0x000000ff00ff79a7 */ /* 0x0045e200081004ff */
[----:B---3--:R-:W-:Y:S04]  /*4840*/  LOP3.LUT P4, RZ, R18, 0x1, RZ, 0xc0, !PT ;  /* 0x0000000112ff7812 */ /* 0x008fe8000788c0ff */
[----:B------:R-:W-:Y:S09]  /*4850*/  P2R R180, PR, RZ, 0x10 ;  /* 0x00000010ffb47803 */ /* 0x000ff20000000000 */
[----:B------:R-:W-:Y:S02]  /*4860*/  @P4 MOV R77, R16 ;  /* 0x00000010004d4202 */ /* 0x000fe40000000f00 */
[----:B------:R-:W-:Y:S01]  /*4870*/  @P4 LOP3.LUT R75, R17, 0xffff, RZ, 0xc0, !PT ;  /* 0x0000ffff114b4812 */ /* 0x000fe200078ec0ff */
[----:B--2-4-:R-:W-:Y:S06]  /*4880*/  @!P0 BRA `(.L_x_78) ;  /* 0x0000000000a48947 */ /* 0x014fec0003800000 */
[----:B------:R-:W-:Y:S01]  /*4890*/  IMAD.HI.U32 R21, R172, R71, RZ ;  /* 0x00000047ac157227 */ /* 0x000fe200078e00ff */
[----:B------:R-:W-:Y:S02]  /*48a0*/  ISETP.NE.AND P0, PT, R70, 0x1, PT ;  /* 0x000000014600780c */ /* 0x000fe40003f05270 */
[----:B------:R-:W-:Y:S01]  /*48b0*/  ISETP.NE.AND P2, PT, R72, 0x1, PT ;  /* 0x000000014800780c */ /* 0x000fe20003f45270 */
[----:B------:R-:W-:Y:S01]  /*48c0*/  IMAD.HI.U32 R20, R167, R152, RZ ;  /* 0x00000098a7147227 */ /* 0x000fe200078e00ff */
[----:B------:R-:W-:Y:S02]  /*48d0*/  SHF.R.U32.HI R21, RZ, R170, R21 ;  /* 0x000000aaff157219 */ /* 0x000fe40000011615 */
[----:B------:R-:W-:Y:S01]  /*48e0*/  ISETP.NE.AND P3, PT, R74, 0x1, PT ;  /* 0x000000014a00780c */ /* 0x000fe20003f65270 */
[----:B------:R-:W-:Y:S01]  /*48f0*/  IMAD.HI.U32 R24, R77, R152, RZ ;  /* 0x000000984d187227 */ /* 0x000fe200078e00ff */
[----:B------:R-:W-:Y:S02]  /*4900*/  SHF.R.U32.HI R20, RZ, R153, R20 ;  /* 0x00000099ff147219 */ /* 0x000fe40000011614 */
[----:B------:R-:W-:Y:S01]  /*4910*/  SEL R3, R172, R21, !P0 ;  /* 0x00000015ac037207 */ /* 0x000fe20004000000 */
[----:B------:R-:W-:Y:S01]  /*4920*/  IMAD.HI.U32 R21, R75, R71, RZ ;  /* 0x000000474b157227 */ /* 0x000fe200078e00ff */
[----:B------:R-:W-:Y:S02]  /*4930*/  SEL R7, R167, R20, !P3 ;  /* 0x00000014a7077207 */ /* 0x000fe40005800000 */
[----:B------:R-:W-:Y:S01]  /*4940*/  SHF.R.U32.HI R24, RZ, R153, R24 ;  /* 0x00000099ff187219 */ /* 0x000fe20000011618 */
[-C--:B------:R-:W-:Y:S04]  /*4950*/  IMAD.HI.U32 R20, R3, R68.reuse, RZ ;  /* 0x0000004403147227 */ /* 0x080fe800078e00ff */
[----:B------:R-:W-:Y:S01]  /*4960*/  IMAD.HI.U32 R22, R7, R68, RZ ;  /* 0x0000004407167227 */ /* 0x000fe200078e00ff */
[-C--:B------:R-:W-:Y:S02]  /*4970*/  @P2 SHF.R.U32.HI R3, RZ, R69.reuse, R20 ;  /* 0x00000045ff032219 */ /* 0x080fe40000011614 */
[----:B------:R-:W-:Y:S02]  /*4980*/  SHF.R.U32.HI R20, RZ, R170, R21 ;  /* 0x000000aaff147219 */ /* 0x000fe40000011615 */
[----:B------:R-:W-:Y:S01]  /*4990*/  @P2 SHF.R.U32.HI R7, RZ, R69, R22 ;  /* 0x00000045ff072219 */ /* 0x000fe20000011616 */
[C---:B------:R-:W-:Y:S01]  /*49a0*/  IMAD R2, R72.reuse, R3, RZ ;  /* 0x0000000348027224 */ /* 0x040fe200078e02ff */
[----:B------:R-:W-:Y:S02]  /*49b0*/  SEL R5, R75, R20, !P0 ;  /* 0x000000144b057207 */ /* 0x000fe40004000000 */
[----:B------:R-:W-:Y:S01]  /*49c0*/  SEL R3, R77, R24, !P3 ;  /* 0x000000184d037207 */ /* 0x000fe20005800000 */
[----:B------:R-:W-:Y:S01]  /*49d0*/  IMAD R4, R72, R7, RZ ;  /* 0x0000000748047224 */ /* 0x000fe200078e02ff */
[C---:B------:R-:W-:Y:S01]  /*49e0*/  ISETP.GE.AND P0, PT, R5.reuse, R2, PT ;  /* 0x000000020500720c */ /* 0x040fe20003f06270 */
[----:B------:R-:W-:Y:S03]  /*49f0*/  IMAD.HI.U32 R6, R5, R68, RZ ;  /* 0x0000004405067227 */ /* 0x000fe600078e00ff */
[----:B------:R-:W-:Y:S01]  /*4a00*/  ISETP.GE.OR P0, PT, R3, R4, P0 ;  /* 0x000000040300720c */ /* 0x000fe20000706670 */
[----:B------:R-:W-:Y:S01]  /*4a10*/  IMAD.MOV R4, RZ, RZ, -R3 ;  /* 0x000000ffff047224 */ /* 0x000fe200078e0a03 */
[-C--:B------:R-:W-:Y:S03]  /*4a20*/  SHF.R.U32.HI R6, RZ, R69.reuse, R6 ;  /* 0x00000045ff067219 */ /* 0x080fe60000011606 */
[----:B------:R-:W-:Y:S01]  /*4a30*/  IMAD R77, R74, R4, R77 ;  /* 0x000000044a4d7224 */ /* 0x000fe200078e024d */
[----:B------:R-:W-:Y:S05]  /*4a40*/  SEL R15, R5, R6, !P2 ;  /* 0x00000006050f7207 */ /* 0x000fea0005000000 */
[----:B------:R-:W-:Y:S02]  /*4a50*/  IMAD.MOV R6, RZ, RZ, -R15 ;  /* 0x000000ffff067224 */ /* 0x000fe400078e0a0f */
[C---:B------:R-:W-:Y:S04]  /*4a60*/  @!P0 IMAD.HI.U32 R2, R3.reuse, R68, RZ ;  /* 0x0000004403028227 */ /* 0x040fe800078e00ff */
[----:B------:R-:W-:Y:S01]  /*4a70*/  IMAD R6, R72, R6, R5 ;  /* 0x0000000648067224 */ /* 0x000fe200078e0205 */
[----:B------:R-:W-:Y:S04]  /*4a80*/  @!P0 SHF.R.U32.HI R2, RZ, R69, R2 ;  /* 0x00000045ff028219 */ /* 0x000fe80000011602 */
[----:B------:R-:W-:Y:S02]  /*4a90*/  @!P0 SEL R0, R3, R2, !P2 ;  /* 0x0000000203008207 */ /* 0x000fe40005000000 */
[----:B------:R-:W-:Y:S02]  /*4aa0*/  IADD3 R2, PT, PT, -R5, RZ, RZ ;  /* 0x000000ff05027210 */ /* 0x000fe40007ffe1ff */
[----:B------:R-:W-:Y:S01]  /*4ab0*/  @!P0 IADD3 R8, PT, PT, R15, -R0, RZ ;  /* 0x800000000f088210 */ /* 0x000fe20007ffe0ff */
[----:B------:R-:W-:Y:S02]  /*4ac0*/  @!P0 IMAD R0, R7, R6, R0 ;  /* 0x0000000607008224 */ /* 0x000fe400078e0200 */
[----:B------:R-:W-:Y:S02]  /*4ad0*/  IMAD R75, R70, R2, R75 ;  /* 0x00000002464b7224 */ /* 0x000fe400078e024b */
[----:B------:R-:W-:Y:S02]  /*4ae0*/  @!P0 IMAD R5, R8, R72, R3 ;  /* 0x0000004808058224 */ /* 0x000fe400078e0203 */
[----:B------:R-:W-:Y:S04]  /*4af0*/  @!P0 IMAD.MOV.U32 R3, RZ, RZ, R0 ;  /* 0x000000ffff038224 */ /* 0x000fe800078e0000 */
[----:B------:R-:W-:Y:S02]  /*4b00*/  IMAD R77, R3, R74, R77 ;  /* 0x0000004a034d7224 */ /* 0x000fe400078e024d */
[----:B------:R-:W-:Y:S07]  /*4b10*/  IMAD R75, R5, R70, R75 ;  /* 0x00000046054b7224 */ /* 0x000fee00078e024b */
.L_x_78:
[----:B------:R-:W-:Y:S01]  /*4b20*/  @!P1 IMAD.HI.U32 R0, R77, R12, RZ ;  /* 0x0000000c4d009227 */ /* 0x000fe200078e00ff */
[----:B-1----:R-:W-:Y:S01]  /*4b30*/  @!P1 ISETP.NE.AND P0, PT, R10, 0x1, PT ;  /* 0x000000010a00980c */ /* 0x002fe20003f05270 */
[----:B------:R-:W-:Y:S01]  /*4b40*/  ULOP3.LUT UP0, URZ, UR42, 0x1b0, URZ, 0xc0, !UPT ;  /* 0x000001b02aff7892 */ /* 0x000fe2000f80c0ff */
[----:B------:R-:W-:Y:S01]  /*4b50*/  @!P1 ISETP.NE.AND P2, PT, R9, 0x1, PT ;  /* 0x000000010900980c */ /* 0x000fe20003f45270 */
[----:B------:R-:W-:Y:S01]  /*4b60*/  @!P1 IMAD.HI.U32 R3, R75, R11, RZ ;  /* 0x0000000b4b039227 */ /* 0x000fe200078e00ff */
[----:B------:R-:W-:Y:S02]  /*4b70*/  @!P1 SHF.R.U32.HI R0, RZ, R13, R0 ;  /* 0x0000000dff009219 */ /* 0x000fe40000011600 */
[----:B------:R-:W-:Y:S01]  /*4b80*/  @P4 SHF.R.U32.HI R171, RZ, 0x10, R17 ;  /* 0x00000010ffab4819 */ /* 0x000fe20000011611 */
[----:B------:R-:W-:Y:S01]  /*4b90*/  VIADD R181, R181, 0x1 ;  /* 0x00000001b5b57836 */ /* 0x000fe20000000000 */
[----:B------:R-:W-:Y:S02]  /*4ba0*/  @!P1 SHF.R.U32.HI R2, RZ, R14, R3 ;  /* 0x0000000eff029219 */ /* 0x000fe40000011603 */
[----:B------:R-:W-:Y:S02]  /*4bb0*/  @!P1 SEL R3, R77, R0, !P2 ;  /* 0x000000004d039207 */ /* 0x000fe40005000000 */
[----:B------:R-:W-:Y:S05]  /*4bc0*/  @!P1 SEL R2, R75, R2, !P0 ;  /* 0x000000024b029207 */ /* 0x000fea0004000000 */
[----:B------:R-:W-:Y:S02]  /*4bd0*/  @!P1 IMAD.IADD R0, R2, 0x1, -R3 ;  /* 0x0000000102009824 */ /* 0x000fe400078e0a03 */
[----:B------:R-:W-:Y:S02]  /*4be0*/  @!P1 IMAD.IADD R2, R3, 0x1, -R2 ;  /* 0x0000000103029824 */ /* 0x000fe400078e0a02 */
[----:B------:R-:W-:Y:S02]  /*4bf0*/  @!P1 IMAD R77, R0, R9, R77 ;  /* 0x00000009004d9224 */ /* 0x000fe400078e024d */
[----:B------:R-:W-:Y:S01]  /*4c00*/  @!P1 IMAD R75, R2, R10, R75 ;  /* 0x0000000a024b9224 */ /* 0x000fe200078e024b */
[----:B------:R-:W-:Y:S06]  /*4c10*/  BRA.U !UP0, `(.L_x_79) ;  /* 0x0000000108407547 */ /* 0x000fec000b800000 */
[----:B------:R-:W1:Y:S01]  /*4c20*/  LDCU.64 UR8, c[0x4][0x80] ;  /* 0x01001000ff0877ac */ /* 0x000e620008000a00 */
[----:B------:R-:W-:Y:S01]  /*4c30*/  MOV R3, 0x0 ;  /* 0x0000000000037802 */ /* 0x000fe20000000f00 */
[----:B------:R-:W-:Y:S02]  /*4c40*/  HFMA2 R12, -RZ, RZ, 0, 5.9604644775390625e-08 ;  /* 0x00000001ff0c7431 */ /* 0x000fe400000001ff */
[----:B------:R-:W-:Y:S02]  /*4c50*/  IMAD.MOV.U32 R8, RZ, RZ, 0x70 ;  /* 0x00000070ff087424 */ /* 0x000fe400078e00ff */
[----:B------:R-:W-:Y:S01]  /*4c60*/  IMAD.MOV.U32 R13, RZ, RZ, RZ ;  /* 0x000000ffff0d7224 */ /* 0x000fe200078e00ff */
[----:B------:R-:W2:Y:S01]  /*4c70*/  LDCU.64 UR6, c[0x4][0x88] ;  /* 0x01001100ff0677ac */ /* 0x000ea20008000a00 */
[----:B------:R-:W3:Y:S01]  /*4c80*/  LDC.64 R2, c[0x4][R3] ;  /* 0x0100000003027b82 */ /* 0x000ee20000000a00 */
[----:B------:R-:W4:Y:S01]  /*4c90*/  LDCU.64 UR4, c[0x4][0x8] ;  /* 0x01000100ff0477ac */ /* 0x000f220008000a00 */
[----:B-1----:R-:W-:Y:S01]  /*4ca0*/  MOV R5, UR9 ;  /* 0x0000000900057c02 */ /* 0x002fe20008000f00 */
[----:B------:R-:W-:Y:S01]  /*4cb0*/  IMAD.U32 R4, RZ, RZ, UR8 ;  /* 0x00000008ff047e24 */ /* 0x000fe2000f8e00ff */
[----:B--2---:R-:W-:Y:S01]  /*4cc0*/  MOV R7, UR7 ;  /* 0x0000000700077c02 */ /* 0x004fe20008000f00 */
[----:B------:R-:W-:Y:S01]  /*4cd0*/  IMAD.U32 R6, RZ, RZ, UR6 ;  /* 0x00000006ff067e24 */ /* 0x000fe2000f8e00ff */
[----:B----4-:R-:W-:Y:S01]  /*4ce0*/  MOV R11, UR5 ;  /* 0x00000005000b7c02 */ /* 0x010fe20008000f00 */
[----:B------:R-:W-:Y:S02]  /*4cf0*/  IMAD.U32 R10, RZ, RZ, UR4 ;  /* 0x00000004ff0a7e24 */ /* 0x000fe4000f8e00ff */
[----:B------:R-:W-:Y:S07]  /*4d00*/  LEPC R20, `(.L_x_79) ;  /* 0x000000001014794e */ /* 0x000fee0000000000 */
[----:B---3-5:R-:W-:Y:S05]  /*4d10*/  CALL.ABS.NOINC R2 ;  /* 0x0000000002007343 */ /* 0x028fea0003c00000 */
.L_x_79:
[----:B------:R-:W-:Y:S01]  /*4d20*/  LOP3.LUT P0, RZ, R179, 0x1b0, RZ, 0xc0, !PT ;  /* 0x000001b0b3ff7812 */ /* 0x000fe2000780c0ff */
[----:B------:R-:W-:Y:S11]  /*4d30*/  BSSY.RECONVERGENT B6, `(.L_x_80) ;  /* 0x0000013000067945 */ /* 0x000ff60003800200 */
[----:B------:R-:W-:Y:S01]  /*4d40*/  @!UPT UIADD3 URZ, UPT, UPT, URZ, URZ, URZ ;  /* 0x000000fffffff290 */ /* 0x000fe2000fffe0ff */
[----:B------:R-:W-:Y:S05]  /*4d50*/  @!P0 BRA `(.L_x_81) ;  /* 0x0000000000408947 */ /* 0x000fea0003800000 */
        /* <DEDUP_REMOVED lines=16> */
.L_x_81:
[----:B------:R-:W-:Y:S05]  /*4e60*/  BSYNC.RECONVERGENT B6 ;  /* 0x0000000000067941 */ /* 0x000fea0003800200 */
.L_x_80:
[----:B------:R-:W-:Y:S01]  /*4e70*/  ISETP.NE.U32.AND P3, PT, R150, RZ, PT ;  /* 0x000000ff9600720c */ /* 0x000fe20003f65070 */
[----:B------:R-:W-:Y:S01]  /*4e80*/  UISETP.NE.AND UP1, UPT, UR44, URZ, UPT ;  /* 0x000000ff2c00728c */ /* 0x000fe2000bf25270 */
[----:B------:R-:W-:Y:S02]  /*4e90*/  ISETP.NE.U32.AND P4, PT, R146, RZ, PT ;  /* 0x000000ff9200720c */ /* 0x000fe40003f85070 */
[----:B------:R-:W-:Y:S02]  /*4ea0*/  ISETP.NE.AND.EX P3, PT, R151, RZ, PT, P3 ;  /* 0x000000ff9700720c */ /* 0x000fe40003f65330 */
[----:B------:R-:W-:Y:S02]  /*4eb0*/  PLOP3.LUT P1, PT, PT, PT, PT, 0x8, 0x80 ;  /* 0x000000000080781c */ /* 0x000fe40003f2e170 */
[----:B------:R-:W-:Y:S02]  /*4ec0*/  PLOP3.LUT P0, PT, PT, PT, UP1, 0x80, 0x8 ;  /* 0x000000000008781c */ /* 0x000fe40003f0f018 */
[----:B------:R-:W-:Y:S02]  /*4ed0*/  ISETP.NE.AND.EX P4, PT, R147, RZ, PT, P4 ;  /* 0x000000ff9300720c */ /* 0x000fe40003f85340 */
[----:B------:R-:W1:Y:S09]  /*4ee0*/  @UP1 LDCU.64 UR4, c[0x0][0x888] ;  /* 0x00011100ff0417ac */ /* 0x000e720008000a00 */
[----:B------:R-:W-:Y:S01]  /*4ef0*/  @P0 PLOP3.LUT P1, PT, P3, PT, PT, 0x80, 0x8 ;  /* 0x000000000008081c */ /* 0x000fe20001f2f070 */
[----:B-1----:R-:W-:Y:S04]  /*4f00*/  @UP1 UISETP.NE.U32.AND UP0, UPT, UR4, URZ, UPT ;  /* 0x000000ff0400128c */ /* 0x002fe8000bf05070 */
[----:B------:R-:W-:Y:S04]  /*4f10*/  @UP1 UISETP.NE.AND.EX UP0, UPT, UR5, URZ, UPT, UP0 ;  /* 0x000000ff0500128c */ /* 0x000fe8000bf05300 */
[----:B------:R-:W-:Y:S01]  /*4f20*/  @UP1 USEL UR4, URZ, 0xffffffff, UP0 ;  /* 0xffffffffff041887 */ /* 0x000fe20008000000 */
[----:B------:R-:W-:Y:S11]  /*4f30*/  @!P3 BRA `(.L_x_82) ;  /* 0x00000000002cb947 */ /* 0x000ff60003800000 */
[----:B------:R-:W-:Y:S01]  /*4f40*/  ISETP.NE.U32.AND P2, PT, R148, RZ, PT ;  /* 0x000000ff9400720c */ /* 0x000fe20003f45070 */
[----:B------:R-:W-:Y:S03]  /*4f50*/  IMAD.MOV.U32 R164, RZ, RZ, 0x1 ;  /* 0x00000001ffa47424 */ /* 0x000fe600078e00ff */
[----:B------:R-:W-:Y:S11]  /*4f60*/  ISETP.NE.AND.EX P2, PT, R149, RZ, PT, P2 ;  /* 0x000000ff9500720c */ /* 0x000ff60003f45320 */
[----:B------:R-:W-:Y:S02]  /*4f70*/  @!UPT UIADD3 URZ, UPT, UPT, URZ, URZ, URZ ;  /* 0x000000fffffff290 */ /* 0x000fe4000fffe0ff */
[----:B------:R-:W1:Y:S01]  /*4f80*/  @P2 LDC.64 R2, c[0x0][0x888] ;  /* 0x00022200ff022b82 */ /* 0x000e620000000a00 */
[----:B------:R-:W-:Y:S04]  /*4f90*/  @P2 IMAD R0, R150, UR36, RZ ;  /* 0x0000002496002c24 */ /* 0x000fe8000f8e02ff */
[----:B-1----:R-:W-:Y:S04]  /*4fa0*/  @P2 IMAD.WIDE R2, R0, 0x4, R2 ;  /* 0x0000000400022825 */ /* 0x002fe800078e0202 */
[----:B------:R-:W-:Y:S01]  /*4fb0*/  HFMA2 R0, -RZ, RZ, 0, 5.9604644775390625e-08 ;  /* 0x00000001ff007431 */ /* 0x000fe200000001ff */
[----:B-----5:R1:W5:Y:S04]  /*4fc0*/  @P2 LDG.E R81, desc[UR40][R2.64] ;  /* 0x0000002802512981 */ /* 0x020368000c1e1900 */
[----:B------:R-:W-:Y:S01]  /*4fd0*/  @!P2 PRMT R164, R0, 0x7610, R164 ;  /* 0x0000761000a4a816 */ /* 0x000fe200000000a4 */
[----:B-1----:R-:W2:Y:S06]  /*4fe0*/  @!P2 LDC R81, c[0x0][0x880] ;  /* 0x00022000ff51ab82 */ /* 0x002eac0000000800 */
.L_x_82:
[----:B------:R-:W-:Y:S05]  /*4ff0*/  @!P4 BRA `(.L_x_83) ;  /* 0x000000000020c947 */ /* 0x000fea0003800000 */
[----:B------:R-:W-:Y:S04]  /*5000*/  ISETP.NE.U32.AND P2, PT, R144, RZ, PT ;  /* 0x000000ff9000720c */ /* 0x000fe80003f45070 */
[----:B------:R-:W-:Y:S11]  /*5010*/  ISETP.NE.AND.EX P2, PT, R145, RZ, PT, P2 ;  /* 0x000000ff9100720c */ /* 0x000ff60003f45320 */
[----:B------:R-:W-:Y:S02]  /*5020*/  @!UPT UIADD3 URZ, UPT, UPT, URZ, URZ, URZ ;  /* 0x000000fffffff290 */ /* 0x000fe4000fffe0ff */
[----:B------:R-:W1:Y:S01]  /*5030*/  @P2 LDC.64 R2, c[0x0][0x8a8] ;  /* 0x00022a00ff022b82 */ /* 0x000e620000000a00 */
[----:B------:R-:W-:Y:S04]  /*5040*/  @P2 IMAD R0, R146, UR36, RZ ;  /* 0x0000002492002c24 */ /* 0x000fe8000f8e02ff */
[----:B-1----:R-:W-:Y:S05]  /*5050*/  @P2 IMAD.WIDE R2, R0, 0x4, R2 ;  /* 0x0000000400022825 */ /* 0x002fea00078e0202 */
[----:B-----5:R1:W5:Y:S02]  /*5060*/  @P2 LDG.E R78, desc[UR40][R2.64] ;  /* 0x00000028024e2981 */ /* 0x020364000c1e1900 */
[----:B-1----:R-:W3:Y:S02]  /*5070*/  @!P2 LDC R78, c[0x0][0x8a0] ;  /* 0x00022800ff4eab82 */ /* 0x002ee40000000800 */
.L_x_83:
[----:B--2--5:R-:W-:Y:S01]  /*5080*/  @P0 FSETP.NEU.AND P4, PT, R81, RZ, PT ;  /* 0x000000ff5100020b */ /* 0x024fe20003f8d000 */
[----:B------:R-:W-:Y:S01]  /*5090*/  IMAD.U32 R0, RZ, RZ, UR4 ;  /* 0x00000004ff007e24 */ /* 0x000fe2000f8e00ff */
[----:B------:R-:W-:Y:S01]  /*50a0*/  @P0 LOP3.LUT P2, RZ, R164, 0xff, RZ, 0xc0, !PT ;  /* 0x000000ffa4ff0812 */ /* 0x000fe2000784c0ff */
[----:B------:R-:W-:Y:S01]  /*50b0*/  BSSY B1, `(.L_x_84) ;  /* 0x000003d000017945 */ /* 0x000fe20003800000 */
[----:B------:R-:W-:Y:S01]  /*50c0*/  @P0 SEL R3, RZ, 0xffffffff, P4 ;  /* 0xffffffffff030807 */ /* 0x000fe20002000000 */
[C---:B------:R-:W-:Y:S01]  /*50d0*/  IMAD R64, R76.reuse, 0x40, R79 ;  /* 0x000000404c407824 */ /* 0x040fe200078e024f */
[----:B------:R-:W-:Y:S02]  /*50e0*/  LEA R156, R76, UR43, 0x3 ;  /* 0x0000002b4c9c7c11 */ /* 0x000fe4000f8e18ff */
[----:B------:R-:W-:Y:S02]  /*50f0*/  CS2R R86, SRZ ;  /* 0x0000000000567805 */ /* 0x000fe4000001ff00 */
[----:B------:R-:W-:Y:S02]  /*5100*/  @P1 SEL R3, R0, R3, !P2 ;  /* 0x0000000300031207 */ /* 0x000fe40005000000 */
[----:B------:R-:W-:Y:S02]  /*5110*/  CS2R R84, SRZ ;  /* 0x0000000000547805 */ /* 0x000fe4000001ff00 */
[----:B------:R-:W-:Y:S02]  /*5120*/  SHF.L.U32 R5, R175, 0x1f, RZ ;  /* 0x0000001faf057819 */ /* 0x000fe400000006ff */
[----:B------:R-:W-:Y:S02]  /*5130*/  CS2R R90, SRZ ;  /* 0x00000000005a7805 */ /* 0x000fe4000001ff00 */
[----:B------:R-:W-:Y:S02]  /*5140*/  @P0 LOP3.LUT R3, R3, 0x1, RZ, 0xc0, !PT ;  /* 0x0000000103030812 */ /* 0x000fe400078ec0ff */
[----:B------:R-:W-:Y:S02]  /*5150*/  CS2R R88, SRZ ;  /* 0x0000000000587805 */ /* 0x000fe4000001ff00 */
[----:B------:R-:W-:Y:S02]  /*5160*/  PLOP3.LUT P5, PT, PT, PT, PT, 0x8, 0x80 ;  /* 0x000000000080781c */ /* 0x000fe40003fae170 */
[----:B------:R-:W-:Y:S02]  /*5170*/  CS2R R98, SRZ ;  /* 0x0000000000627805 */ /* 0x000fe4000001ff00 */
[----:B------:R-:W-:Y:S02]  /*5180*/  ISETP.NE.U32.OR P1, PT, R3, 0x1, !P0 ;  /* 0x000000010300780c */ /* 0x000fe40004725470 */
[----:B------:R-:W-:Y:S02]  /*5190*/  CS2R R96, SRZ ;  /* 0x0000000000607805 */ /* 0x000fe4000001ff00 */
[----:B------:R-:W-:Y:S02]  /*51a0*/  CS2R R94, SRZ ;  /* 0x00000000005e7805 */ /* 0x000fe4000001ff00 */
[----:B------:R-:W-:Y:S07]  /*51b0*/  CS2R R92, SRZ ;  /* 0x00000000005c7805 */ /* 0x000fee000001ff00 */
[----:B------:R-:W-:Y:S04]  /*51c0*/  @P1 SHF.L.U32 R2, R173, 0x1f, RZ ;  /* 0x0000001fad021819 */ /* 0x000fe800000006ff */
[----:B------:R-:W1:Y:S01]  /*51d0*/  @P1 SYNCS.PHASECHK.TRANS64.TRYWAIT P0, [UR43+0x40], R2 ;  /* 0x00004002ff0015a7 */ /* 0x000e62000800112b */
[----:B------:R2:W4:Y:S01]  /*51e0*/  SYNCS.PHASECHK.TRANS64.TRYWAIT P4, [R156+URZ+0x80], R5 ;  /* 0x000080059c0075a7 */ /* 0x00052200080811ff */
[----:B-1----:R-:W-:Y:S01]  /*51f0*/  @P1 PLOP3.LUT P5, PT, P0, PT, PT, 0x8, 0x80 ;  /* 0x000000000080181c */ /* 0x002fe200007ae170 */
[----:B------:R-:W-:Y:S01]  /*5200*/  @!UPT UIADD3 URZ, UPT, UPT, URZ, URZ, URZ ;  /* 0x000000fffffff290 */ /* 0x000fe2000fffe0ff */
[----:B--2-4-:R-:W-:Y:S11]  /*5210*/  @!P1 BRA `(.L_x_85) ;  /* 0x0000000000989947 */ /* 0x014ff60003800000 */
[----:B------:R-:W-:Y:S01]  /*5220*/  ISETP.NE.U32.AND P0, PT, RZ, UR38, PT ;  /* 0x00000026ff007c0c */ /* 0x000fe2000bf05070 */
[----:B------:R-:W-:Y:S01]  /*5230*/  BSSY B0, `(.L_x_86) ;  /* 0x0000016000007945 */ /* 0x000fe20003800000 */
[----:B------:R-:W-:Y:S02]  /*5240*/  FSETP.NEU.AND P2, PT, R81, RZ, PT ;  /* 0x000000ff5100720b */ /* 0x000fe40003f4d000 */
[----:B------:R-:W-:Y:S02]  /*5250*/  CS2R R94, SRZ ;  /* 0x00000000005e7805 */ /* 0x000fe4000001ff00 */
[----:B------:R-:W-:Y:S02]  /*5260*/  ISETP.NE.AND.EX P0, PT, RZ, UR39, PT, P0 ;  /* 0x00000027ff007c0c */ /* 0x000fe4000bf05300 */
[----:B------:R-:W-:Y:S02]  /*5270*/  CS2R R92, SRZ ;  /* 0x00000000005c7805 */ /* 0x000fe4000001ff00 */
[----:B------:R-:W-:Y:S02]  /*5280*/  LOP3.LUT P1, RZ, R164, 0xff, RZ, 0xc0, !PT ;  /* 0x000000ffa4ff7812 */ /* 0x000fe4000782c0ff */
[----:B------:R-:W-:Y:S02]  /*5290*/  CS2R R98, SRZ ;  /* 0x0000000000627805 */ /* 0x000fe4000001ff00 */
[----:B------:R-:W-:Y:S02]  /*52a0*/  SEL R0, RZ, 0xffffffff, P2 ;  /* 0xffffffffff007807 */ /* 0x000fe40001000000 */
[----:B------:R-:W-:Y:S02]  /*52b0*/  CS2R R96, SRZ ;  /* 0x0000000000607805 */ /* 0x000fe4000001ff00 */
[----:B------:R-:W-:Y:S02]  /*52c0*/  SEL R3, RZ, 0xffffffff, P0 ;  /* 0xffffffffff037807 */ /* 0x000fe40000000000 */
[----:B------:R-:W-:Y:S02]  /*52d0*/  CS2R R90, SRZ ;  /* 0x00000000005a7805 */ /* 0x000fe4000001ff00 */
[----:B------:R-:W-:Y:S02]  /*52e0*/  CS2R R88, SRZ ;  /* 0x0000000000587805 */ /* 0x000fe4000001ff00 */
[----:B------:R-:W-:Y:S02]  /*52f0*/  CS2R R86, SRZ ;  /* 0x0000000000567805 */ /* 0x000fe4000001ff00 */
[----:B------:R-:W-:Y:S02]  /*5300*/  @P3 SEL R0, R3, R0, !P1 ;  /* 0x0000000003003207 */ /* 0x000fe40004800000 */
[----:B------:R-:W-:Y:S02]  /*5310*/  CS2R R84, SRZ ;  /* 0x0000000000547805 */ /* 0x000fe4000001ff00 */
[----:B------:R-:W-:Y:S04]  /*5320*/  LOP3.LUT R0, R0, 0x1, RZ, 0xc0, !PT ;  /* 0x0000000100007812 */ /* 0x000fe800078ec0ff */
[----:B------:R-:W-:Y:S01]  /*5330*/  ISETP.NE.U32.AND P0, PT, R0, 0x1, PT ;  /* 0x000000010000780c */ /* 0x000fe20003f05070 */
[----:B------:R-:W-:Y:S01]  /*5340*/  @!UPT UIADD3 URZ, UPT, UPT, URZ, URZ, URZ ;  /* 0x000000fffffff290 */ /* 0x000fe2000fffe0ff */
[----:B------:R-:W-:Y:S11]  /*5350*/  @!P5 BRA `(.L_x_87) ;  /* 0x00000000000cd947 */ /* 0x000ff60003800000 */
[----:B------:R-:W-:Y:S04]  /*5360*/  SHF.L.U32 R3, R173, 0x1f, RZ ;  /* 0x0000001fad037819 */ /* 0x000fe800000006ff */
[----:B------:R-:W1:Y:S02]  /*5370*/  SYNCS.PHASECHK.TRANS64.TRYWAIT P1, [UR43+0x40], R3 ;  /* 0x00004003ff0075a7 */ /* 0x000e64000802112b */
[----:B-1----:R-:W-:Y:S05]  /*5380*/  @!P1 BRA `(.L_x_88) ;  /* 0x0000001c00609947 */ /* 0x002fea0003800000 */
.L_x_87:
[----:B------:R-:W-:Y:S05]  /*5390*/  BSYNC B0 ;  /* 0x0000000000007941 */ /* 0x000fea0003800000 */
.L_x_86:
[----:B------:R2:W4:Y:S01]  /*53a0*/  @P0 LDS.128 R92, [R168+UR43+0x200] ;  /* 0x0002002ba85c0984 */ /* 0x0005220008000c00 */
[----:B------:R-:W-:Y:S01]  /*53b0*/  UIADD3 UR4, UPT, UPT, UR43, 0x48, URZ ;  /* 0x000000482b047890 */ /* 0x000fe2000fffe0ff */
[----:B------:R-:W-:Y:S02]  /*53c0*/  LOP3.LUT R173, R173, 0x1, RZ, 0x3c, !PT ;  /* 0x00000001adad7812 */ /* 0x000fe400078e3cff */
[----:B------:R2:W1:Y:S01]  /*53d0*/  @P0 LDS.128 R96, [R178+0x10] ;  /* 0x00001000b2600984 */ /* 0x0004620000000c00 */
[----:B------:R-:W-:Y:S03]  /*53e0*/  UPRMT UR4, UR37, 0x654, UR4 ;  /* 0x0000065425047896 */ /* 0x000fe60008000004 */
[----:B------:R2:W1:Y:S04]  /*53f0*/  @P0 LDS.128 R88, [R177+0x20] ;  /* 0x00002000b1580984 */ /* 0x0004680000000c00 */
[----:B------:R2:W1:Y:S01]  /*5400*/  @P0 LDS.128 R84, [R176+0x30] ;  /* 0x00003000b0540984 */ /* 0x0004620000000c00 */
[----:B------:R-:W-:Y:S01]  /*5410*/  @!PT LDS RZ, [RZ] ;  /* 0x00000000fffff984 */ /* 0x000fe20000000800 */
[----:B------:R-:W-:Y:S01]  /*5420*/  @!PT LDS RZ, [RZ] ;  /* 0x00000000fffff984 */ /* 0x000fe20000000800 */
[----:B------:R-:W-:Y:S01]  /*5430*/  @!PT LDS RZ, [RZ] ;  /* 0x00000000fffff984 */ /* 0x000fe20000000800 */
[----:B------:R-:W-:Y:S01]  /*5440*/  @!PT LDS RZ, [RZ] ;  /* 0x00000000fffff984 */ /* 0x000fe20000000800 */
[----:B------:R5:W-:Y:S06]  /*5450*/  MEMBAR.ALL.CTA ;  /* 0x0000000000007992 */ /* 0x000bec0000008000 */
[----:B-----5:R-:W5:Y:S02]  /*5460*/  FENCE.VIEW.ASYNC.S ;  /* 0x00000000000073c6 */ /* 0x020f640000000000 */
[----:B-----5:R-:W-:Y:S01]  /*5470*/  SYNCS.ARRIVE.TRANS64.RED.A1T0 RZ, [UR4], RZ ;  /* 0x000000ffffff79a7 */ /* 0x020fe20008100404 */
.L_x_85:
[----:B------:R-:W-:Y:S05]  /*5480*/  BSYNC B1 ;  /* 0x0000000000017941 */ /* 0x000fea0003800000 */
.L_x_84:
[----:B-1----:R-:W-:Y:S04]  /*5490*/  SHF.R.U32.HI R0, RZ, 0x15, R64 ;  /* 0x00000015ff007819 */ /* 0x002fe80000011640 */
[----:B------:R-:W-:Y:S01]  /*54a0*/  LOP3.LUT P0, RZ, R0, 0x3, R169, 0x48, !PT ;  /* 0x0000000300ff7812 */ /* 0x000fe200078048a9 */
[----:B------:R-:W-:Y:S01]  /*54b0*/  @!UPT UIADD3 URZ, UPT, UPT, URZ, URZ, URZ ;  /* 0x000000fffffff290 */ /* 0x000fe2000fffe0ff */
[----:B------:R-:W-:Y:S11]  /*54c0*/  @P4 BRA `(.L_x_89) ;  /* 0x0000000000084947 */ /* 0x000ff60003800000 */
[----:B------:R-:W1:Y:S02]  /*54d0*/  SYNCS.PHASECHK.TRANS64.TRYWAIT P1, [R156+URZ+0x80], R5 ;  /* 0x000080059c0075a7 */ /* 0x000e6400080211ff */
[----:B-1----:R-:W-:Y:S05]  /*54e0*/  @!P1 BRA `(.L_x_90) ;  /* 0x0000001c00209947 */ /* 0x002fea0003800000 */
.L_x_89:
[----:B------:R-:W-:Y:S05]  /*54f0*/  @!P0 BRA `(.L_x_91) ;  /* 0x0000000000408947 */ /* 0x000fea0003800000 */
[----:B------:R-:W1:Y:S01]  /*5500*/  LDCU.64 UR8, c[0x4][0x70] ;  /* 0x01000e00ff0877ac */ /* 0x000e620008000a00 */
[----:B------:R-:W-:Y:S01]  /*5510*/  MOV R3, 0x0 ;  /* 0x0000000000037802 */ /* 0x000fe20000000f00 */
[----:B------:R-:W-:Y:S02]  /*5520*/  HFMA2 R12, -RZ, RZ, 0, 5.9604644775390625e-08 ;  /* 0x00000001ff0c7431 */ /* 0x000fe400000001ff */
[----:B------:R-:W-:Y:S02]  /*5530*/  IMAD.MOV.U32 R8, RZ, RZ, 0x192 ;  /* 0x00000192ff087424 */ /* 0x000fe400078e00ff */
[----:B------:R-:W-:Y:S01]  /*5540*/  IMAD.MOV.U32 R13, RZ, RZ, RZ ;  /* 0x000000ffff0d7224 */ /* 0x000fe200078e00ff */
[----:B------:R-:W5:Y:S01]  /*5550*/  LDCU.64 UR6, c[0x4][0x78] ;  /* 0x01000f00ff0677ac */ /* 0x000f620008000a00 */
[----:B------:R-:W2:Y:S01]  /*5560*/  LDC.64 R2, c[0x4][R3] ;  /* 0x0100000003027b82 */ /* 0x000ea20000000a00 */
[----:B------:R-:W3:Y:S01]  /*5570*/  LDCU.64 UR4, c[0x4][0x10] ;  /* 0x01000200ff0477ac */ /* 0x000ee20008000a00 */
[----:B-1----:R-:W-:Y:S01]  /*5580*/  MOV R5, UR9 ;  /* 0x0000000900057c02 */ /* 0x002fe20008000f00 */
[----:B------:R-:W-:Y:S01]  /*5590*/  IMAD.U32 R4, RZ, RZ, UR8 ;  /* 0x00000008ff047e24 */ /* 0x000fe2000f8e00ff */
[----:B-----5:R-:W-:Y:S01]  /*55a0*/  MOV R7, UR7 ;  /* 0x0000000700077c02 */ /* 0x020fe20008000f00 */
[----:B------:R-:W-:Y:S01]  /*55b0*/  IMAD.U32 R6, RZ, RZ, UR6 ;  /* 0x00000006ff067e24 */ /* 0x000fe2000f8e00ff */
[----:B---3--:R-:W-:Y:S01]  /*55c0*/  MOV R11, UR5 ;  /* 0x00000005000b7c02 */ /* 0x008fe20008000f00 */
[----:B------:R-:W-:Y:S02]  /*55d0*/  IMAD.U32 R10, RZ, RZ, UR4 ;  /* 0x00000004ff0a7e24 */ /* 0x000fe4000f8e00ff */
[----:B------:R-:W-:Y:S07]  /*55e0*/  LEPC R20, `(.L_x_91) ;  /* 0x000000001014794e */ /* 0x000fee0000000000 */
[----:B--2-4-:R-:W-:Y:S05]  /*55f0*/  CALL.ABS.NOINC R2 ;  /* 0x0000000002007343 */ /* 0x014fea0003c00000 */
.L_x_91:
[----:B------:R-:W-:Y:S01]  /*5600*/  LOP3.LUT P0, RZ, R166, 0x60, RZ, 0xc0, !PT ;  /* 0x00000060a6ff7812 */ /* 0x000fe2000780c0ff */
[----:B------:R-:W-:Y:S05]  /*5610*/  WARPSYNC.ALL ;  /* 0x0000000000007948 */ /* 0x000fea0003800000 */
[----:B------:R-:W-:Y:S01]  /*5620*/  R2UR UR4, R64 ;  /* 0x00000000400472ca */ /* 0x000fe200000e0000 */
[----:B------:R-:W-:Y:S01]  /*5630*/  BSSY.RECONVERGENT B0, `(.L_x_92) ;  /* 0x0000121000007945 */ /* 0x000fe20003800200 */
[-C--:B----4-:R-:W-:Y:S02]  /*5640*/  F2FP.F16.E4M3.UNPACK_B R82, R92.reuse ;  /* 0x0000005cff52723e */ /* 0x090fe400020006ff */
[----:B------:R-:W-:Y:S02]  /*5650*/  F2FP.F16.E4M3.UNPACK_B R109, R92.H1 ;  /* 0x0000005cff6d723e */ /* 0x000fe400030006ff */
[-C--:B------:R-:W-:Y:S01]  /*5660*/  F2FP.F16.E4M3.UNPACK_B R107, R93.reuse ;  /* 0x0000005dff6b723e */ /* 0x080fe200020006ff */
[--C-:B------:R-:W-:Y:S01]  /*5670*/  HADD2.F32 R80, -RZ, R82.reuse.H0_H0 ;  /* 0x20000052ff507230 */ /* 0x100fe20000004100 */
[----:B------:R-:W-:Y:S01]  /*5680*/  F2FP.F16.E4M3.UNPACK_B R105, R93.H1 ;  /* 0x0000005dff69723e */ /* 0x000fe200030006ff */
[----:B------:R-:W-:Y:S01]  /*5690*/  HADD2.F32 R82, -RZ, R82.H1_H1 ;  /* 0x30000052ff527230 */ /* 0x000fe20000004100 */
[-C--:B------:R-:W-:Y:S01]  /*56a0*/  F2FP.F16.E4M3.UNPACK_B R130, R84.reuse ;  /* 0x00000054ff82723e */ /* 0x080fe200020006ff */
[--C-:B------:R-:W-:Y:S01]  /*56b0*/  HADD2.F32 R83, -RZ, R109.reuse.H0_H0 ;  /* 0x2000006dff537230 */ /* 0x100fe20000004100 */
[----:B------:R-:W-:Y:S01]  /*56c0*/  F2FP.F16.E4M3.UNPACK_B R132, R84.H1 ;  /* 0x00000054ff84723e */ /* 0x000fe200030006ff */
[----:B------:R-:W3:Y:S01]  /*56d0*/  LDTM.x64 R4, tmem[UR4] ;  /* 0x00000004000479ee */ /* 0x000ee20008340000 */
[----:B------:R-:W-:Y:S01]  /*56e0*/  NOP ;  /* 0x0000000000007918 */ /* 0x000fe20000000000 */
[----:B------:R-:W-:Y:S01]  /*56f0*/  R2UR UR5, R156 ;  /* 0x000000009c0572ca */ /* 0x000fe200000e0000 */
[--C-:B------:R-:W-:Y:S01]  /*5700*/  HADD2.F32 R129, -RZ, R130.reuse.H0_H0 ;  /* 0x20000082ff817230 */ /* 0x100fe20000004100 */
[----:B------:R-:W-:Y:S01]  /*5710*/  F2FP.F16.E4M3.UNPACK_B R93, R94 ;  /* 0x0000005eff5d723e */ /* 0x000fe200020006ff */
[----:B------:R-:W-:Y:S01]  /*5720*/  HADD2.F32 R130, -RZ, R130.H1_H1 ;  /* 0x30000082ff827230 */ /* 0x000fe20000004100 */
[-C--:B------:R-:W-:Y:S01]  /*5730*/  F2FP.F16.E4M3.UNPACK_B R134, R85.reuse ;  /* 0x00000055ff86723e */ /* 0x080fe200020006ff */
[----:B------:R-:W-:Y:S01]  /*5740*/  HADD2.F32 R84, -RZ, R109.H1_H1 ;  /* 0x3000006dff547230 */ /* 0x000fe20000004100 */
[----:B------:R-:W-:Y:S01]  /*5750*/  F2FP.F16.E4M3.UNPACK_B R136, R85.H1 ;  /* 0x00000055ff88723e */ /* 0x000fe200030006ff */
[--C-:B------:R-:W-:Y:S01]  /*5760*/  HADD2.F32 R85, -RZ, R107.reuse.H0_H0 ;  /* 0x2000006bff557230 */ /* 0x100fe20000004100 */
[-C--:B------:R-:W-:Y:S01]  /*5770*/  F2FP.F16.E4M3.UNPACK_B R138, R86.reuse ;  /* 0x00000056ff8a723e */ /* 0x080fe200020006ff */
[--C-:B------:R-:W-:Y:S01]  /*5780*/  HADD2.F32 R133, -RZ, R134.reuse.H0_H0 ;  /* 0x20000086ff857230 */ /* 0x100fe20000004100 */
[----:B------:R-:W-:Y:S01]  /*5790*/  F2FP.F16.E4M3.UNPACK_B R140, R86.H1 ;  /* 0x00000056ff8c723e */ /* 0x000fe200030006ff */
[----:B------:R-:W-:Y:S01]  /*57a0*/  HADD2.F32 R86, -RZ, R107.H1_H1 ;  /* 0x3000006bff567230 */ /* 0x000fe20000004100 */
[----:B------:R-:W-:Y:S01]  /*57b0*/  F2FP.F16.E4M3.UNPACK_B R142, R87 ;  /* 0x00000057ff8e723e */ /* 0x000fe200020006ff */
[----:B------:R-:W-:Y:S01]  /*57c0*/  UIADD3 UR5, UPT, UPT, UR5, 0xa0, URZ ;  /* 0x000000a005057890 */ /* 0x000fe2000fffe0ff */
[----:B------:R-:W-:Y:S01]  /*57d0*/  HADD2.F32 R134, -RZ, R134.H1_H1 ;  /* 0x30000086ff867230 */ /* 0x000fe20000004100 */
[----:B------:R-:W-:Y:S01]  /*57e0*/  F2FP.F16.E4M3.UNPACK_B R114, R88 ;  /* 0x00000058ff72723e */ /* 0x000fe200020006ff */
[--C-:B------:R-:W-:Y:S01]  /*57f0*/  HADD2.F32 R137, -RZ, R138.reuse.H0_H0 ;  /* 0x2000008aff897230 */ /* 0x100fe20000004100 */
[----:B------:R-:W-:Y:S01]  /*5800*/  UPRMT UR5, UR37, 0x654, UR5 ;  /* 0x0000065425057896 */ /* 0x000fe20008000005 */
[----:B------:R-:W-:Y:S01]  /*5810*/  HADD2.F32 R138, -RZ, R138.H1_H1 ;  /* 0x3000008aff8a7230 */ /* 0x000fe20000004100 */
[-C--:B------:R-:W-:Y:S01]  /*5820*/  F2FP.F16.E4M3.UNPACK_B R118, R89.reuse ;  /* 0x00000059ff76723e */ /* 0x080fe200020006ff */
[--C-:B------:R-:W-:Y:S01]  /*5830*/  HADD2.F32 R113, -RZ, R114.reuse.H0_H0 ;  /* 0x20000072ff717230 */ /* 0x100fe20000004100 */
[----:B------:R-:W-:Y:S01]  /*5840*/  F2FP.F16.E4M3.UNPACK_B R120, R89.H1 ;  /* 0x00000059ff78723e */ /* 0x000fe200030006ff */
[C---:B---3--:R-:W-:Y:S01]  /*5850*/  FMUL R4, R78.reuse, R4 ;  /* 0x000000044e047220 */ /* 0x048fe20000400000 */
[C---:B------:R-:W-:Y:S01]  /*5860*/  FMUL R5, R78.reuse, R5 ;  /* 0x000000054e057220 */ /* 0x040fe20000400000 */
[C---:B------:R-:W-:Y:S01]  /*5870*/  FMUL R8, R78.reuse, R8 ;  /* 0x000000084e087220 */ /* 0x040fe20000400000 */
[C---:B------:R-:W-:Y:S01]  /*5880*/  FMUL R9, R78.reuse, R9 ;  /* 0x000000094e097220 */ /* 0x040fe20000400000 */
[----:B------:R-:W-:Y:S01]  /*5890*/  SYNCS.ARRIVE.TRANS64.RED.A1T0 RZ, [UR5], RZ ;  /* 0x000000ffffff79a7 */ /* 0x000fe20008100405 */
[C---:B------:R-:W-:Y:S01]  /*58a0*/  FFMA R4, R81.reuse, R80, R4 ;  /* 0x0000005051047223 */ /* 0x040fe20000000004 */
[C---:B------:R-:W-:Y:S01]  /*58b0*/  FFMA R5, R81.reuse, R82, R5 ;  /* 0x0000005251057223 */ /* 0x040fe20000000005 */
[----:B------:R-:W-:Y:S02]  /*58c0*/  HADD2.F32 R89, -RZ, R93.H0_H0 ;  /* 0x2000005dff597230 */ /* 0x000fe40000004100 */
[C---:B------:R-:W-:Y:S01]  /*58d0*/  FMUL R12, R78.reuse, R12 ;  /* 0x0000000c4e0c7220 */ /* 0x040fe20000400000 */
        /* <DEDUP_REMOVED lines=11> */
[----:B------:R-:W-:Y:S02]  /*5990*/  HADD2.F32 R114, -RZ, R114.H1_H1 ;  /* 0x30000072ff727230 */ /* 0x000fe40000004100 */
[C---:B------:R-:W-:Y:S01]  /*59a0*/  FMUL R32, R78.reuse, R36 ;  /* 0x000000244e207220 */ /* 0x040fe20000400000 */
[C---:B------:R-:W-:Y:S01]  /*59b0*/  FMUL R33, R78.reuse, R37 ;  /* 0x000000254e217220 */ /* 0x040fe20000400000 */
[--C-:B------:R-:W-:Y:S02]  /*59c0*/  HADD2.F32 R117, -RZ, R118.reuse.H0_H0 ;  /* 0x20000076ff757230 */ /* 0x100fe40000004100 */
[C---:B------:R-:W-:Y:S01]  /*59d0*/  FMUL R36, R78.reuse, R40 ;  /* 0x000000284e247220 */ /* 0x040fe20000400000 */
[----:B------:R-:W-:Y:S02]  /*59e0*/  HADD2.F32 R118, -RZ, R118.H1_H1 ;  /* 0x30000076ff767230 */ /* 0x000fe40000004100 */
        /* <DEDUP_REMOVED lines=8> */
[----:B------:R-:W-:Y:S01]  /*5a70*/  F2FP.F16.E4M3.UNPACK_B R92, R94.H1 ;  /* 0x0000005eff5c723e */ /* 0x000fe200030006ff */
[C---:B------:R-:W-:Y:S01]  /*5a80*/  FMUL R53, R78.reuse, R57 ;  /* 0x000000394e357220 */ /* 0x040fe20000400000 */
[C---:B------:R-:W-:Y:S01]  /*5a90*/  FMUL R56, R78.reuse, R60 ;  /* 0x0000003c4e387220 */ /* 0x040fe20000400000 */
[----:B------:R-:W-:Y:S01]  /*5aa0*/  F2FP.F16.E4M3.UNPACK_B R141, R87.H1 ;  /* 0x00000057ff8d723e */ /* 0x000fe200030006ff */
[C---:B------:R-:W-:Y:S01]  /*5ab0*/  FMUL R57, R78.reuse, R61 ;  /* 0x0000003d4e397220 */ /* 0x040fe20000400000 */
[----:B------:R-:W-:Y:S02]  /*5ac0*/  HADD2.F32 R80, -RZ, R142.H1_H1 ;  /* 0x3000008eff507230 */ /* 0x000fe40000004100 */
[C---:B------:R-:W-:Y:S01]  /*5ad0*/  FMUL R60, R78.reuse, R64 ;  /* 0x000000404e3c7220 */ /* 0x040fe20000400000 */
[----:B------:R-:W-:Y:S01]  /*5ae0*/  F2FP.F16.E4M3.UNPACK_B R116, R88.H1 ;  /* 0x00000058ff74723e */ /* 0x000fe200030006ff */
[C---:B------:R-:W-:Y:S01]  /*5af0*/  FMUL R61, R78.reuse, R65 ;  /* 0x000000414e3d7220 */ /* 0x040fe20000400000 */
[C---:B------:R-:W-:Y:S01]  /*5b00*/  FMUL R6, R78.reuse, R6 ;  /* 0x000000064e067220 */ /* 0x040fe20000400000 */
[----:B------:R-:W-:Y:S01]  /*5b10*/  F2FP.F16.E4M3.UNPACK_B R94, R95 ;  /* 0x0000005fff5e723e */ /* 0x000fe200020006ff */
[C---:B------:R-:W-:Y:S01]  /*5b20*/  FMUL R7, R78.reuse, R7 ;  /* 0x000000074e077220 */ /* 0x040fe20000400000 */
[--C-:B------:R-:W-:Y:S02]  /*5b30*/  HADD2.F32 R87, -RZ, R105.reuse.H0_H0 ;  /* 0x20000069ff577230 */ /* 0x100fe40000004100 */
[C---:B------:R-:W-:Y:S01]  /*5b40*/  FFMA R6, R81.reuse, R83, R6 ;  /* 0x0000005351067223 */ /* 0x040fe20000000006 */
[----:B------:R-:W-:Y:S01]  /*5b50*/  F2FP.F16.E4M3.UNPACK_B R122, R90 ;  /* 0x0000005aff7a723e */ /* 0x000fe200020006ff */
[C---:B------:R-:W-:Y:S01]  /*5b60*/  FFMA R7, R81.reuse, R84, R7 ;  /* 0x0000005451077223 */ /* 0x040fe20000000007 */
[C---:B------:R-:W-:Y:S01]  /*5b70*/  FFMA R8, R81.reuse, R85, R8 ;  /* 0x0000005551087223 */ /* 0x040fe20000000008 */
[----:B------:R-:W-:Y:S01]  /*5b80*/  F2FP.F16.E4M3.UNPACK_B R124, R90.H1 ;  /* 0x0000005aff7c723e */ /* 0x000fe200030006ff */
[----:B------:R-:W-:Y:S02]  /*5b90*/  HADD2.F32 R88, -RZ, R105.H1_H1 ;  /* 0x30000069ff587230 */ /* 0x000fe40000004100 */
[----:B------:R-:W-:Y:S01]  /*5ba0*/  FFMA R9, R81, R86, R9 ;  /* 0x0000005651097223 */ /* 0x000fe20000000009 */
[----:B------:R-:W-:Y:S01]  /*5bb0*/  F2FP.SATFINITE.E4M3.F32.PACK_AB_MERGE_C R156, R7, R6, RZ ;  /* 0x00000006079c723e */ /* 0x000fe200048070ff */
[----:B------:R-:W-:Y:S02]  /*5bc0*/  HADD2.F32 R90, -RZ, R93.H1_H1 ;  /* 0x3000005dff5a7230 */ /* 0x000fe40000004100 */
[C---:B------:R-:W-:Y:S01]  /*5bd0*/  FMUL R10, R78.reuse, R10 ;  /* 0x0000000a4e0a7220 */ /* 0x040fe20000400000 */
[--C-:B------:R-:W-:Y:S01]  /*5be0*/  HADD2.F32 R93, -RZ, R94.reuse.H0_H0 ;  /* 0x2000005eff5d7230 */ /* 0x100fe20000004100 */
[----:B------:R-:W-:Y:S01]  /*5bf0*/  F2FP.SATFINITE.E4M3.F32.PACK_AB_MERGE_C R156, R5, R4, R156 ;  /* 0x00000004059c723e */ /* 0x000fe2000480709c */
[----:B------:R-:W-:Y:S02]  /*5c00*/  HADD2.F32 R94, -RZ, R94.H1_H1 ;  /* 0x3000005eff5e7230 */ /* 0x000fe40000004100 */
[C---:B------:R-:W-:Y:S01]  /*5c10*/  FFMA R10, R81.reuse, R87, R10 ;  /* 0x00000057510a7223 */ /* 0x040fe2000000000a */
[--C-:B------:R-:W-:Y:S02]  /*5c20*/  HADD2.F32 R121, -RZ, R122.reuse.H0_H0 ;  /* 0x2000007aff797230 */ /* 0x100fe40000004100 */
[C---:B------:R-:W-:Y:S01]  /*5c30*/  FMUL R11, R78.reuse, R11 ;  /* 0x0000000b4e0b7220 */ /* 0x040fe20000400000 */
[----:B------:R-:W-:Y:S01]  /*5c40*/  F2FP.F16.E4M3.UNPACK_B R126, R91 ;  /* 0x0000005bff7e723e */ /* 0x000fe200020006ff */
[----:B------:R-:W-:Y:S01]  /*5c50*/  HADD2.F32 R122, -RZ, R122.H1_H1 ;  /* 0x3000007aff7a7230 */ /* 0x000fe20000004100 */
[----:B------:R-:W-:Y:S01]  /*5c60*/  F2FP.F16.E4M3.UNPACK_B R103, R95.H1 ;  /* 0x0000005fff67723e */ /* 0x000fe200030006ff */
[C---:B------:R-:W-:Y:S01]  /*5c70*/  FFMA R11, R81.reuse, R88, R11 ;  /* 0x00000058510b7223 */ /* 0x040fe2000000000b */
[----:B------:R-:W-:Y:S01]  /*5c80*/  F2FP.F16.E4M3.UNPACK_B R128, R91.H1 ;  /* 0x0000005bff80723e */ /* 0x000fe200030006ff */
[----:B------:R-:W-:Y:S02]  /*5c90*/  HADD2.F32 R91, -RZ, R92.H0_H0 ;  /* 0x2000005cff5b7230 */ /* 0x000fe40000004100 */
[C---:B------:R-:W-:Y:S01]  /*5ca0*/  FFMA R12, R81.reuse, R89, R12 ;  /* 0x00000059510c7223 */ /* 0x040fe2000000000c */
[----:B------:R-:W-:Y:S01]  /*5cb0*/  FFMA R13, R81, R90, R13 ;  /* 0x0000005a510d7223 */ /* 0x000fe2000000000d */
[----:B------:R-:W-:Y:S01]  /*5cc0*/  F2FP.SATFINITE.E4M3.F32.PACK_AB_MERGE_C R157, R11, R10, RZ ;  /* 0x0000000a0b9d723e */ /* 0x000fe200048070ff */
[--C-:B------:R-:W-:Y:S01]  /*5cd0*/  HADD2.F32 R125, -RZ, R126.reuse.H0_H0 ;  /* 0x2000007eff7d7230 */ /* 0x100fe20000004100 */
[----:B------:R-:W-:Y:S01]  /*5ce0*/  F2FP.F16.E4M3.UNPACK_B R101, R96 ;  /* 0x00000060ff65723e */ /* 0x000fe200020006ff */
[----:B------:R-:W-:Y:S01]  /*5cf0*/  HADD2.F32 R126, -RZ, R126.H1_H1 ;  /* 0x3000007eff7e7230 */ /* 0x000fe20000004100 */
[----:B------:R-:W-:Y:S01]  /*5d00*/  F2FP.SATFINITE.E4M3.F32.PACK_AB_MERGE_C R157, R9, R8, R157 ;  /* 0x00000008099d723e */ /* 0x000fe2000480709d */
[----:B------:R-:W-:Y:S02]  /*5d10*/  HADD2.F32 R83, -RZ, R142.H0_H0 ;  /* 0x2000008eff537230 */ /* 0x000fe40000004100 */
[C---:B------:R-:W-:Y:S01]  /*5d20*/  FMUL R14, R78.reuse, R14 ;  /* 0x0000000e4e0e7220 */ /* 0x040fe20000400000 */
[----:B------:R-:W-:Y:S02]  /*5d30*/  HADD2.F32 R92, -RZ, R92.H1_H1 ;  /* 0x3000005cff5c7230 */ /* 0x000fe40000004100 */
[C---:B------:R-:W-:Y:S01]  /*5d40*/  FMUL R15, R78.reuse, R15 ;  /* 0x0000000f4e0f7220 */ /* 0x040fe20000400000 */
[----:B------:R-:W-:Y:S01]  /*5d50*/  F2FP.F16.E4M3.UNPACK_B R100, R96.H1 ;  /* 0x00000060ff64723e */ /* 0x000fe200030006ff */
[--C-:B------:R-:W-:Y:S02]  /*5d60*/  HADD2.F32 R95, -RZ, R103.reuse.H0_H0 ;  /* 0x20000067ff5f7230 */ /* 0x100fe40000004100 */
[C---:B------:R-:W-:Y:S01]  /*5d70*/  FFMA R14, R81.reuse, R91, R14 ;  /* 0x0000005b510e7223 */ /* 0x040fe2000000000e */
[C---:B------:R-:W-:Y:S01]  /*5d80*/  FFMA R15, R81.reuse, R92, R15 ;  /* 0x0000005c510f7223 */ /* 0x040fe2000000000f */
[C---:B------:R-:W-:Y:S01]  /*5d90*/  FFMA R16, R81.reuse, R93, R16 ;  /* 0x0000005d51107223 */ /* 0x040fe20000000010 */
[----:B------:R-:W-:Y:S01]  /*5da0*/  FFMA R17, R81, R94, R17 ;  /* 0x0000005e51117223 */ /* 0x000fe20000000011 */
[-C--:B------:R-:W-:Y:S01]  /*5db0*/  F2FP.F16.E4M3.UNPACK_B R102, R97.reuse ;  /* 0x00000061ff66723e */ /* 0x080fe200020006ff */
[----:B------:R-:W-:Y:S01]  /*5dc0*/  HADD2.F32 R96, -RZ, R103.H1_H1 ;  /* 0x30000067ff607230 */ /* 0x000fe20000004100 */
[----:B------:R-:W-:Y:S01]  /*5dd0*/  F2FP.SATFINITE.E4M3.F32.PACK_AB_MERGE_C R158, R15, R14, RZ ;  /* 0x0000000e0f9e723e */ /* 0x000fe200048070ff */
[C---:B------:R-:W-:Y:S01]  /*5de0*/  FMUL R18, R78.reuse, R18 ;  /* 0x000000124e127220 */ /* 0x040fe20000400000 */
[----:B------:R-:W-:Y:S01]  /*5df0*/  F2FP.F16.E4M3.UNPACK_B R104, R97.H1 ;  /* 0x00000061ff68723e */ /* 0x000fe200030006ff */
[--C-:B------:R-:W-:Y:S01]  /*5e00*/  HADD2.F32 R97, -RZ, R101.reuse.H0_H0 ;  /* 0x20000065ff617230 */ /* 0x100fe20000004100 */
[----:B------:R-:W-:Y:S01]  /*5e10*/  F2FP.SATFINITE.E4M3.F32.PACK_AB_MERGE_C R158, R13, R12, R158 ;  /* 0x0000000c0d9e723e */ /* 0x000fe2000480709e */
[C---:B------:R-:W-:Y:S01]  /*5e20*/  FFMA R18, R81.reuse, R95, R18 ;  /* 0x0000005f51127223 */ /* 0x040fe20000000012 */
[----:B------:R-:W-:Y:S01]  /*5e30*/  F2FP.F16.E4M3.UNPACK_B R110, R99 ;  /* 0x00000063ff6e723e */ /* 0x000fe200020006ff */
[C---:B------:R-:W-:Y:S01]  /*5e40*/  FMUL R19, R78.reuse, R19 ;  /* 0x000000134e137220 */ /* 0x040fe20000400000 */
[----:B------:R-:W-:Y:S01]  /*5e50*/  F2FP.F16.E4M3.UNPACK_B R112, R99.H1 ;  /* 0x00000063ff70723e */ /* 0x000fe200030006ff */
[----:B------:R-:W-:Y:S01]  /*5e60*/  HADD2.F32 R99, -RZ, R101.H1_H1 ;  /* 0x30000065ff637230 */ /* 0x000fe20000004100 */
[-C--:B------:R-:W-:Y:S01]  /*5e70*/  F2FP.F16.E4M3.UNPACK_B R106, R98.reuse ;  /* 0x00000062ff6a723e */ /* 0x080fe200020006ff */
[----:B------:R-:W-:Y:S01]  /*5e80*/  HADD2.F32 R101, -RZ, R102.H0_H0 ;  /* 0x20000066ff657230 */ /* 0x000fe20000004100 */
[----:B------:R-:W-:Y:S01]  /*5e90*/  F2FP.F16.E4M3.UNPACK_B R108, R98.H1 ;  /* 0x00000062ff6c723e */ /* 0x000fe200030006ff */
[----:B------:R-:W-:Y:S02]  /*5ea0*/  HADD2.F32 R98, -RZ, R100.H0_H0 ;  /* 0x20000064ff627230 */ /* 0x000fe40000004100 */
[C---:B------:R-:W-:Y:S01]  /*5eb0*/  FFMA R19, R81.reuse, R96, R19 ;  /* 0x0000006051137223 */ /* 0x040fe20000000013 */
[C---:B------:R-:W-:Y:S01]  /*5ec0*/  FFMA R0, R81.reuse, R97, R0 ;  /* 0x0000006151007223 */ /* 0x040fe20000000000 */
[----:B------:R-:W-:Y:S01]  /*5ed0*/  FFMA R2, R81, R99, R2 ;  /* 0x0000006351027223 */ /* 0x000fe20000000002 */
[----:B------:R-:W-:Y:S02]  /*5ee0*/  HADD2.F32 R102, -RZ, R102.H1_H1 ;  /* 0x30000066ff667230 */ /* 0x000fe40000004100 */
[C---:B------:R-:W-:Y:S01]  /*5ef0*/  FMUL R3, R78.reuse, R22 ;  /* 0x000000164e037220 */ /* 0x040fe20000400000 */
[----:B------:R-:W-:Y:S01]  /*5f00*/  HADD2.F32 R100, -RZ, R100.H1_H1 ;  /* 0x30000064ff647230 */ /* 0x000fe20000004100 */
[----:B------:R-:W-:Y:S01]  /*5f10*/  F2FP.SATFINITE.E4M3.F32.PACK_AB_MERGE_C R159, R19, R18, RZ ;  /* 0x00000012139f723e */ /* 0x000fe200048070ff */
[--C-:B------:R-:W-:Y:S02]  /*5f20*/  HADD2.F32 R105, -RZ, R106.reuse.H0_H0 ;  /* 0x2000006aff697230 */ /* 0x100fe40000004100 */
[----:B------:R-:W-:Y:S01]  /*5f30*/  FFMA R3, R81, R98, R3 ;  /* 0x0000006251037223 */ /* 0x000fe20000000003 */
[----:B------:R-:W-:Y:S01]  /*5f40*/  HADD2.F32 R106, -RZ, R106.H1_H1 ;  /* 0x3000006aff6a7230 */ /* 0x000fe20000004100 */
[----:B------:R-:W-:Y:S01]  /*5f50*/  F2FP.SATFINITE.E4M3.F32.PACK_AB_MERGE_C R159, R17, R16, R159 ;  /* 0x00000010119f723e */ /* 0x000fe2000480709f */
[----:B------:R-:W-:Y:S02]  /*5f60*/  HADD2.F32 R109, -RZ, R110.H0_H0 ;  /* 0x2000006eff6d7230 */ /* 0x000fe40000004100 */
[C---:B------:R-:W-:Y:S01]  /*5f70*/  FMUL R23, R78.reuse, R23 ;  /* 0x000000174e177220 */ /* 0x040fe20000400000 */
[--C-:B------:R-:W-:Y:S02]  /*5f80*/  HADD2.F32 R103, -RZ, R104.reuse.H0_H0 ;  /* 0x20000068ff677230 */ /* 0x100fe40000004100 */
[C---:B------:R-:W-:Y:S01]  /*5f90*/  FMUL R22, R78.reuse, R26 ;  /* 0x0000001a4e167220 */ /* 0x040fe20000400000 */
[----:B------:R-:W-:Y:S01]  /*5fa0*/  HADD2.F32 R104, -RZ, R104.H1_H1 ;  /* 0x30000068ff687230 */ /* 0x000fe20000004100 */
[----:B------:R1:W-:Y:S01]  /*5fb0*/  STS.128 [R168+UR43+0x2200], R156 ;  /* 0x0022009ca8007988 */ /* 0x0003e20008000c2b */
[C---:B------:R-:W-:Y:S01]  /*5fc0*/  FFMA R23, R81.reuse, R100, R23 ;  /* 0x0000006451177223 */ /* 0x040fe20000000017 */
[C---:B------:R-:W-:Y:S01]  /*5fd0*/  FFMA R20, R81.reuse, R101, R20 ;  /* 0x0000006551147223 */ /* 0x040fe20000000014 */
[C---:B------:R-:W-:Y:S01]  /*5fe0*/  FFMA R21, R81.reuse, R102, R21 ;  /* 0x0000006651157223 */ /* 0x040fe20000000015 */
[----:B------:R-:W-:Y:S01]  /*5ff0*/  FFMA R22, R81, R103, R22 ;  /* 0x0000006751167223 */ /* 0x000fe20000000016 */
[----:B------:R-:W-:Y:S01]  /*6000*/  HADD2.F32 R110, -RZ, R110.H1_H1 ;  /* 0x3000006eff6e7230 */ /* 0x000fe20000004100 */
[----:B------:R-:W-:Y:S01]  /*6010*/  F2FP.SATFINITE.E4M3.F32.PACK_AB_MERGE_C R161, R23, R3, RZ ;  /* 0x0000000317a1723e */ /* 0x000fe200048070ff */
[C---:B------:R-:W-:Y:S01]  /*6020*/  FMUL R27, R78.reuse, R27 ;  /* 0x0000001b4e1b7220 */ /* 0x040fe20000400000 */
[--C-:B------:R-:W-:Y:S02]  /*6030*/  HADD2.F32 R107, -RZ, R108.reuse.H0_H0 ;  /* 0x2000006cff6b7230 */ /* 0x100fe40000004100 */
[----:B------:R-:W-:Y:S01]  /*6040*/  FMUL R26, R78, R30 ;  /* 0x0000001e4e1a7220 */ /* 0x000fe20000400000 */
[----:B------:R-:W-:Y:S01]  /*6050*/  HADD2.F32 R108, -RZ, R108.H1_H1 ;  /* 0x3000006cff6c7230 */ /* 0x000fe20000004100 */
[----:B------:R-:W-:Y:S01]  /*6060*/  F2FP.SATFINITE.E4M3.F32.PACK_AB_MERGE_C R160, R2, R0, R161 ;  /* 0x0000000002a0723e */ /* 0x000fe200048070a1 */
[C---:B------:R-:W-:Y:S01]  /*6070*/  FFMA R27, R81.reuse, R104, R27 ;  /* 0x00000068511b7223 */ /* 0x040fe2000000001b */
[C---:B------:R-:W-:Y:S01]  /*6080*/  FFMA R24, R81.reuse, R105, R24 ;  /* 0x0000006951187223 */ /* 0x040fe20000000018 */
[C---:B------:R-:W-:Y:S01]  /*6090*/  FFMA R25, R81.reuse, R106, R25 ;  /* 0x0000006a51197223 */ /* 0x040fe20000000019 */
[----:B------:R-:W-:Y:S01]  /*60a0*/  FFMA R26, R81, R107, R26 ;  /* 0x0000006b511a7223 */ /* 0x000fe2000000001a */
[C---:B------:R-:W-:Y:S01]  /*60b0*/  FMUL R31, R78.reuse, R31 ;  /* 0x0000001f4e1f7220 */ /* 0x040fe20000400000 */
[--C-:B------:R-:W-:Y:S01]  /*60c0*/  HADD2.F32 R111, -RZ, R112.reuse.H0_H0 ;  /* 0x20000070ff6f7230 */ /* 0x100fe20000004100 */
[----:B------:R-:W-:Y:S01]  /*60d0*/  F2FP.SATFINITE.E4M3.F32.PACK_AB_MERGE_C R162, R27, R22, RZ ;  /* 0x000000161ba2723e */ /* 0x000fe200048070ff */
[----:B------:R-:W-:Y:S02]  /*60e0*/  HADD2.F32 R112, -RZ, R112.H1_H1 ;  /* 0x30000070ff707230 */ /* 0x000fe40000004100 */
[C---:B------:R-:W-:Y:S01]  /*60f0*/  FFMA R31, R81.reuse, R108, R31 ;  /* 0x0000006c511f7223 */ /* 0x040fe2000000001f */
[----:B------:R-:W-:Y:S01]  /*6100*/  FFMA R28, R81, R109, R28 ;  /* 0x0000006d511c7223 */ /* 0x000fe2000000001c */
[----:B------:R-:W-:Y:S01]  /*6110*/  F2FP.SATFINITE.E4M3.F32.PACK_AB_MERGE_C R161, R21, R20, R162 ;  /* 0x0000001415a1723e */ /* 0x000fe200048070a2 */
[----:B------:R-:W-:Y:S01]  /*6120*/  FFMA R29, R81, R110, R29 ;  /* 0x0000006e511d7223 */ /* 0x000fe2000000001d */
[C---:B------:R-:W-:Y:S01]  /*6130*/  FMUL R30, R78.reuse, R34 ;  /* 0x000000224e1e7220 */ /* 0x040fe20000400000 */
[----:B------:R-:W-:Y:S01]  /*6140*/  F2FP.SATFINITE.E4M3.F32.PACK_AB_MERGE_C R163, R31, R26, RZ ;  /* 0x0000001a1fa3723e */ /* 0x000fe200048070ff */
[C---:B------:R-:W-:Y:S01]  /*6150*/  FMUL R35, R78.reuse, R35 ;  /* 0x000000234e237220 */ /* 0x040fe20000400000 */
[--C-:B------:R-:W-:Y:S02]  /*6160*/  HADD2.F32 R115, -RZ, R116.reuse.H0_H0 ;  /* 0x20000074ff737230 */ /* 0x100fe40000004100 */
[----:B------:R-:W-:Y:S01]  /*6170*/  FFMA R30, R81, R111, R30 ;  /* 0x0000006f511e7223 */ /* 0x000fe2000000001e */
[----:B------:R-:W-:Y:S01]  /*6180*/  F2FP.SATFINITE.E4M3.F32.PACK_AB_MERGE_C R162, R25, R24, R163 ;  /* 0x0000001819a2723e */ /* 0x000fe200048070a3 */
[C---:B------:R-:W-:Y:S01]  /*6190*/  FFMA R35, R81.reuse, R112, R35 ;  /* 0x0000007051237223 */ /* 0x040fe20000000023 */
[C---:B------:R-:W-:Y:S01]  /*61a0*/  FFMA R32, R81.reuse, R113, R32 ;  /* 0x0000007151207223 */ /* 0x040fe20000000020 */
[----:B------:R-:W-:Y:S01]  /*61b0*/  FFMA R33, R81, R114, R33 ;  /* 0x0000007251217223 */ /* 0x000fe20000000021 */
[----:B------:R-:W-:Y:S02]  /*61c0*/  HADD2.F32 R116, -RZ, R116.H1_H1 ;  /* 0x30000074ff747230 */ /* 0x000fe40000004100 */
        /* <DEDUP_REMOVED lines=9> */
[----:B------:R-:W-:Y:S01]  /*6260*/  HADD2.F32 R120, -RZ, R120.H1_H1 ;  /* 0x30000078ff787230 */ /* 0x000fe20000004100 */
[----:B------:R1:W-:Y:S01]  /*6270*/  STS.128 [R178+0x2010], R160 ;  /* 0x002010a0b2007388 */ /* 0x0003e20000000c00 */
[----:B------:R-:W-:Y:S01]  /*6280*/  F2FP.SATFINITE.E4M3.F32.PACK_AB_MERGE_C R184, R39, R34, RZ ;  /* 0x0000002227b8723e */ /* 0x000fe200048070ff */
[C---:B------:R-:W-:Y:S01]  /*6290*/  FMUL R38, R78.reuse, R42 ;  /* 0x0000002a4e267220 */ /* 0x040fe20000400000 */
[C---:B------:R-:W-:Y:S01]  /*62a0*/  FMUL R43, R78.reuse, R43 ;  /* 0x0000002b4e2b7220 */ /* 0x040fe20000400000 */
[--C-:B------:R-:W-:Y:S01]  /*62b0*/  HADD2.F32 R123, -RZ, R124.reuse.H0_H0 ;  /* 0x2000007cff7b7230 */ /* 0x100fe20000004100 */
[----:B------:R-:W-:Y:S01]  /*62c0*/  F2FP.SATFINITE.E4M3.F32.PACK_AB_MERGE_C R184, R33, R32, R184 ;  /* 0x0000002021b8723e */ /* 0x000fe200048070b8 */
[C---:B------:R-:W-:Y:S01]  /*62d0*/  FFMA R38, R81.reuse, R119, R38 ;  /* 0x0000007751267223 */ /* 0x040fe20000000026 */
        /* <DEDUP_REMOVED lines=12> */
[C---:B------:R-:W-:Y:S01]  /*63a0*/  FFMA R45, R81.reuse, R126, R45 ;  /* 0x0000007e512d7223 */ /* 0x040fe2000000002d */
[----:B------:R-:W-:Y:S02]  /*63b0*/  HADD2.F32 R128, -RZ, R128.H1_H1 ;  /* 0x30000080ff807230 */ /* 0x000fe40000004100 */
[C---:B------:R-:W-:Y:S01]  /*63c0*/  FMUL R46, R78.reuse, R50 ;  /* 0x000000324e2e7220 */ /* 0x040fe20000400000 */
[C---:B------:R-:W-:Y:S01]  /*63d0*/  FMUL R51, R78.reuse, R51 ;  /* 0x000000334e337220 */ /* 0x040fe20000400000 */
[--C-:B------:R-:W-:Y:S02]  /*63e0*/  HADD2.F32 R131, -RZ, R132.reuse.H0_H0 ;  /* 0x20000084ff837230 */ /* 0x100fe40000004100 */
[C---:B------:R-:W-:Y:S01]  /*63f0*/  FMUL R50, R78.reuse, R54 ;  /* 0x000000364e327220 */ /* 0x040fe20000400000 */
[C---:B------:R-:W-:Y:S01]  /*6400*/  FFMA R46, R81.reuse, R127, R46 ;  /* 0x0000007f512e7223 */ /* 0x040fe2000000002e */
[----:B------:R-:W-:Y:S02]  /*6410*/  HADD2.F32 R132, -RZ, R132.H1_H1 ;  /* 0x30000084ff847230 */ /* 0x000fe40000004100 */
[C---:B------:R-:W-:Y:S01]  /*6420*/  FFMA R51, R81.reuse, R128, R51 ;  /* 0x0000008051337223 */ /* 0x040fe20000000033 */
[C---:B------:R-:W-:Y:S01]  /*6430*/  FMUL R55, R78.reuse, R55 ;  /* 0x000000374e377220 */ /* 0x040fe20000400000 */
[C---:B------:R-:W-:Y:S01]  /*6440*/  FFMA R48, R81.reuse, R129, R48 ;  /* 0x0000008151307223 */ /* 0x040fe20000000030 */
[C---:B------:R-:W-:Y:S01]  /*6450*/  FFMA R49, R81.reuse, R130, R49 ;  /* 0x0000008251317223 */ /* 0x040fe20000000031 */
[--C-:B------:R-:W-:Y:S02]  /*6460*/  HADD2.F32 R135, -RZ, R136.reuse.H0_H0 ;  /* 0x20000088ff877230 */ /* 0x100fe40000004100 */
[C---:B------:R-:W-:Y:S01]  /*6470*/  FFMA R50, R81.reuse, R131, R50 ;  /* 0x0000008351327223 */ /* 0x040fe20000000032 */
[----:B------:R-:W-:Y:S02]  /*6480*/  HADD2.F32 R136, -RZ, R136.H1_H1 ;  /* 0x30000088ff887230 */ /* 0x000fe40000004100 */
[C---:B------:R-:W-:Y:S01]  /*6490*/  FMUL R54, R78.reuse, R58 ;  /* 0x0000003a4e367220 */ /* 0x040fe20000400000 */
        /* <DEDUP_REMOVED lines=16> */
[----:B------:R-:W-:Y:S01]  /*65a0*/  FFMA R63, R81, R140, R63 ;  /* 0x0000008c513f7223 */ /* 0x000fe2000000003f */
[----:B------:R-:W-:Y:S01]  /*65b0*/  FMUL R67, R78, R67 ;  /* 0x000000434e437220 */ /* 0x000fe20000400000 */
[----:B------:R-:W-:Y:S01]  /*65c0*/  F2FP.SATFINITE.E4M3.F32.PACK_AB_MERGE_C R186, R47, R42, RZ ;  /* 0x0000002a2fba723e */ /* 0x000fe200048070ff */
[----:B------:R-:W-:Y:S01]  /*65d0*/  FFMA R60, R81, R83, R60 ;  /* 0x00000053513c7223 */ /* 0x000fe2000000003c */
[----:B------:R-:W-:Y:S01]  /*65e0*/  F2FP.SATFINITE.E4M3.F32.PACK_AB_MERGE_C R187, R51, R46, RZ ;  /* 0x0000002e33bb723e */ /* 0x000fe200048070ff */
[C---:B------:R-:W-:Y:S01]  /*65f0*/  FFMA R61, R81.reuse, R80, R61 ;  /* 0x00000050513d7223 */ /* 0x040fe2000000003d */
[C---:B------:R-:W-:Y:S01]  /*6600*/  FFMA R62, R81.reuse, R85, R62 ;  /* 0x00000055513e7223 */ /* 0x040fe2000000003e */
[----:B------:R-:W-:Y:S01]  /*6610*/  FFMA R67, R81, R82, R67 ;  /* 0x0000005251437223 */ /* 0x000fe20000000043 */
[----:B------:R-:W-:Y:S02]  /*6620*/  F2FP.SATFINITE.E4M3.F32.PACK_AB_MERGE_C R186, R41, R40, R186 ;  /* 0x0000002829ba723e */ /* 0x000fe400048070ba */
[----:B------:R-:W-:Y:S02]  /*6630*/  F2FP.SATFINITE.E4M3.F32.PACK_AB_MERGE_C R187, R45, R44, R187 ;  /* 0x0000002c2dbb723e */ /* 0x000fe400048070bb */
[----:B------:R-:W-:Y:S02]  /*6640*/  F2FP.SATFINITE.E4M3.F32.PACK_AB_MERGE_C R188, R55, R50, RZ ;  /* 0x0000003237bc723e */ /* 0x000fe400048070ff */
[----:B------:R-:W-:Y:S01]  /*6650*/  F2FP.SATFINITE.E4M3.F32.PACK_AB_MERGE_C R189, R59, R54, RZ ;  /* 0x000000363bbd723e */ /* 0x000fe200048070ff */
[----:B------:R1:W-:Y:S01]  /*6660*/  STS.128 [R177+0x2020], R184 ;  /* 0x002020b8b1007388 */ /* 0x0003e20000000c00 */
[----:B------:R-:W-:Y:S02]  /*6670*/  F2FP.SATFINITE.E4M3.F32.PACK_AB_MERGE_C R190, R63, R58, RZ ;  /* 0x0000003a3fbe723e */ /* 0x000fe400048070ff */
[----:B------:R-:W-:Y:S02]  /*6680*/  F2FP.SATFINITE.E4M3.F32.PACK_AB_MERGE_C R182, R67, R62, RZ ;  /* 0x0000003e43b6723e */ /* 0x000fe400048070ff */
[----:B------:R-:W-:Y:S02]  /*6690*/  F2FP.SATFINITE.E4M3.F32.PACK_AB_MERGE_C R188, R49, R48, R188 ;  /* 0x0000003031bc723e */ /* 0x000fe400048070bc */
[----:B------:R-:W-:Y:S02]  /*66a0*/  F2FP.SATFINITE.E4M3.F32.PACK_AB_MERGE_C R189, R53, R52, R189 ;  /* 0x0000003435bd723e */ /* 0x000fe400048070bd */
[----:B------:R-:W-:Y:S02]  /*66b0*/  F2FP.SATFINITE.E4M3.F32.PACK_AB_MERGE_C R190, R57, R56, R190 ;  /* 0x0000003839be723e */ /* 0x000fe400048070be */
[----:B------:R-:W-:Y:S02]  /*66c0*/  F2FP.SATFINITE.E4M3.F32.PACK_AB_MERGE_C R191, R61, R60, R182 ;  /* 0x0000003c3dbf723e */ /* 0x000fe400048070b6 */
[----:B------:R-:W-:Y:S03]  /*66d0*/  IADD3 R76, PT, PT, R76, 0x1, RZ ;  /* 0x000000014c4c7810 */ /* 0x000fe60007ffe0ff */
[----:B------:R1:W-:Y:S01]  /*66e0*/  STS.128 [R176+0x2030], R188 ;  /* 0x002030bcb0007388 */ /* 0x0003e20000000c00 */
[----:B------:R-:W-:Y:S01]  /*66f0*/  @!PT LDS RZ, [RZ] ;  /* 0x00000000fffff984 */ /* 0x000fe20000000800 */
[----:B------:R-:W-:Y:S01]  /*6700*/  @!PT LDS RZ, [RZ] ;  /* 0x00000000fffff984 */ /* 0x000fe20000000800 */
[----:B------:R-:W-:Y:S01]  /*6710*/  @!PT LDS RZ, [RZ] ;  /* 0x00000000fffff984 */ /* 0x000fe20000000800 */
[----:B------:R-:W-:Y:S01]  /*6720*/  @!PT LDS RZ, [RZ] ;  /* 0x00000000fffff984 */ /* 0x000fe20000000800 */
[----:B------:R3:W-:Y:S07]  /*6730*/  MEMBAR.ALL.CTA ;  /* 0x0000000000007992 */ /* 0x0007ee0000008000 */
[----:B---3--:R-:W3:Y:S02]  /*6740*/  FENCE.VIEW.ASYNC.S ;  /* 0x00000000000073c6 */ /* 0x008ee40000000000 */
[----:B---3--:R-:W-:Y:S06]  /*6750*/  BAR.SYNC.DEFER_BLOCKING 0x1, 0x80 ;  /* 0x0042000000007b1d */ /* 0x008fec0000010000 */
[----:B------:R-:W-:Y:S05]  /*6760*/  @P0 BRA `(.L_x_93) ;  /* 0x0000000000340947 */ /* 0x000fea0003800000 */
[----:B------:R-:W-:Y:S01]  /*6770*/  UIADD3 UR12, UPT, UPT, UR43, 0x2200, URZ ;  /* 0x000022002b0c7890 */ /* 0x000fe2000fffe0ff */
[----:B------:R-:W-:Y:S01]  /*6780*/  R2UR UR9, R155 ;  /* 0x000000009b0972ca */ /* 0x000fe200000e0000 */
[----:B------:R-:W-:Y:S01]  /*6790*/  UIADD3 UR10, UP0, UPT, UR46, 0x680, URZ ;  /* 0x000006802e0a7890 */ /* 0x000fe2000ff1e0ff */
[----:B------:R-:W-:Y:S01]  /*67a0*/  R2UR UR8, R165 ;  /* 0x00000000a50872ca */ /* 0x000fe200000e0000 */
[----:B------:R-:W-:Y:S02]  /*67b0*/  UMOV UR7, UR36 ;  /* 0x0000002400077c82 */ /* 0x000fe40008000000 */
[----:B------:R-:W-:Y:S01]  /*67c0*/  IMAD.U32 R179, RZ, RZ, UR12 ;  /* 0x0000000cffb37e24 */ /* 0x000fe2000f8e00ff */
[----:B------:R-:W-:Y:S04]  /*67d0*/  UIADD3.X UR11, UPT, UPT, URZ, UR47, URZ, UP0, !UPT ;  /* 0x0000002fff0b7290 */ /* 0x000fe800087fe4ff */
[----:B------:R-:W-:Y:S03]  /*67e0*/  R2UR UR4, R179 ;  /* 0x00000000b30472ca */ /* 0x000fe600000e0000 */
[----:B------:R-:W-:Y:S02]  /*67f0*/  USHF.L.U32 UR5, UR9, 0x6, URZ ;  /* 0x0000000609057899 */ /* 0x000fe400080006ff */
[----:B------:R-:W-:Y:S09]  /*6800*/  USHF.L.U32 UR6, UR8, 0x7, URZ ;  /* 0x0000000708067899 */ /* 0x000ff200080006ff */
[----:B------:R3:W-:Y:S01]  /*6810*/  UTMASTG.3D [UR4], [UR10] ;  /* 0x000000040a0073b5 */ /* 0x0007e20008010000 */
[----:B------:R0:W-:Y:S01]  /*6820*/  UTMACMDFLUSH ;  /* 0x00000000000079b7 */ /* 0x0001e20000000000 */
[----:B---3--:R-:W-:Y:S04]  /*6830*/  DEPBAR.LE SB0, 0x0 ;  /* 0x000080000000791a */ /* 0x008fe80000000000 */
.L_x_93:
[----:B------:R-:W-:Y:S05]  /*6840*/  BSYNC.RECONVERGENT B0 ;  /* 0x0000000000007941 */ /* 0x000fea0003800200 */
.L_x_92:
[----:B------:R-:W-:Y:S01]  /*6850*/  BAR.SYNC.DEFER_BLOCKING 0x1, 0x80 ;  /* 0x0042000000007b1d */ /* 0x000fe20000010000 */
[----:B------:R-:W-:Y:S01]  /*6860*/  ISETP.NE.AND P2, PT, R180, RZ, PT ;  /* 0x000000ffb400720c */ /* 0x000fe20003f45270 */
[----:B------:R-:W-:Y:S01]  /*6870*/  IMAD.IADD R155, R75, 0x1, R143 ;  /* 0x000000014b9b7824 */ /* 0x000fe200078e028f */
[----:B------:R-:W-:Y:S01]  /*6880*/  ISETP.NE.AND P0, PT, R181, 0x2, PT ;  /* 0x00000002b500780c */ /* 0x000fe20003f05270 */
[----:B------:R-:W-:Y:S01]  /*6890*/  IMAD.IADD R165, R77, 0x1, R154 ;  /* 0x000000014da57824 */ /* 0x000fe200078e029a */
[----:B------:R-:W-:Y:S02]  /*68a0*/  ISETP.NE.AND P1, PT, R76, 0x4, PT ;  /* 0x000000044c00780c */ /* 0x000fe40003f25270 */
[----:B------:R-:W-:Y:S02]  /*68b0*/  SEL R3, RZ, 0x1, P0 ;  /* 0x00000001ff037807 */ /* 0x000fe40000000000 */
[----:B------:R-:W-:Y:S02]  /*68c0*/  SEL R0, RZ, 0x1, P1 ;  /* 0x00000001ff007807 */ /* 0x000fe40000800000 */
[----:B------:R-:W-:Y:S02]  /*68d0*/  LOP3.LUT R174, R174, R3, RZ, 0x3c, !PT ;  /* 0x00000003aeae7212 */ /* 0x000fe400078e3cff */
[----:B------:R-:W-:Y:S02]  /*68e0*/  LOP3.LUT R175, R175, R0, RZ, 0x3c, !PT ;  /* 0x00000000afaf7212 */ /* 0x000fe400078e3cff */
[----:B------:R-:W-:Y:S02]  /*68f0*/  @P2 R2UR UR36, R171 ;  /* 0x00000000ab2422ca */ /* 0x000fe400000e0000 */
[----:B------:R-:W-:Y:S02]  /*6900*/  SEL R181, R181, RZ, P0 ;  /* 0x000000ffb5b57207 */ /* 0x000fe40000000000 */
[----:B------:R-:W-:Y:S01]  /*6910*/  SEL R76, R76, RZ, P1 ;  /* 0x000000ff4c4c7207 */ /* 0x000fe20000800000 */
[----:B------:R-:W-:Y:S10]  /*6920*/  @P2 BRA `(.L_x_94) ;  /* 0xffffffdc00702947 */ /* 0x000ff4000383ffff */
[----:B------:R-:W-:Y:S05]  /*6930*/  EXIT ;  /* 0x000000000000794d */ /* 0x000fea0003800000 */
.L_x_19:
[----:B--2---:R2:W1:Y:S02]  /*6940*/  SYNCS.PHASECHK.TRANS64.TRYWAIT P0, [R3+URZ+0xd0], R2 ;  /* 0x0000d002030075a7 */ /* 0x00446400080011ff */
[----:B-1----:R-:W-:Y:S05]  /*6950*/  @!P0 NANOSLEEP.SYNCS 0x989680 ;  /* 0x009896800000895d */ /* 0x002fea0003900000 */
[----:B------:R-:W1:Y:S02]  /*6960*/  @!P0 SYNCS.PHASECHK.TRANS64 P0, [R3+URZ+0xd0], R2 ;  /* 0x0000d002030085a7 */ /* 0x000e6400080010ff */
[----:B-1----:R-:W-:Y:S05]  /*6970*/  @!P0 BRA `(.L_x_19) ;  /* 0xfffffffc00f08947 */ /* 0x002fea000383ffff */
[----:B------:R-:W-:Y:S05]  /*6980*/  BRA `(.L_x_95) ;  /* 0xffffffa800fc7947 */ /* 0x000fea000383ffff */
.L_x_22:
[----:B-1----:R-:W-:-:S07]  /*6990*/  MOV R2, UR33 ;  /* 0x0000002100027c02 */ /* 0x002fce0008000f00 */
.L_x_96:
[----:B-1----:R1:W2:Y:S02]  /*69a0*/  SYNCS.PHASECHK.TRANS64.TRYWAIT P0, [R2+URZ+0x20], R5 ;  /* 0x00002005020075a7 */ /* 0x0022a400080011ff */
[----:B--2---:R-:W-:Y:S05]  /*69b0*/  @!P0 NANOSLEEP.SYNCS 0x989680 ;  /* 0x009896800000895d */ /* 0x004fea0003900000 */
[----:B------:R-:W2:Y:S02]  /*69c0*/  @!P0 SYNCS.PHASECHK.TRANS64 P0, [R2+URZ+0x20], R5 ;  /* 0x00002005020085a7 */ /* 0x000ea400080010ff */
[----:B--2---:R-:W-:Y:S05]  /*69d0*/  @!P0 BRA `(.L_x_96) ;  /* 0xfffffffc00f08947 */ /* 0x004fea000383ffff */
[----:B------:R-:W-:Y:S05]  /*69e0*/  BRA `(.L_x_21) ;  /* 0xffffffac004c7947 */ /* 0x000fea000383ffff */
.L_x_28:
[----:B-1----:R-:W-:-:S07]  /*69f0*/  MOV R2, UR17 ;  /* 0x0000001100027c02 */ /* 0x002fce0008000f00 */
.L_x_97:
[----:B-1----:R1:W2:Y:S02]  /*6a00*/  SYNCS.PHASECHK.TRANS64.TRYWAIT P0, [R2+URZ+0x20], R5 ;  /* 0x00002005020075a7 */ /* 0x0022a400080011ff */
[----:B--2---:R-:W-:Y:S05]  /*6a10*/  @!P0 NANOSLEEP.SYNCS 0x989680 ;  /* 0x009896800000895d */ /* 0x004fea0003900000 */
[----:B------:R-:W2:Y:S02]  /*6a20*/  @!P0 SYNCS.PHASECHK.TRANS64 P0, [R2+URZ+0x20], R5 ;  /* 0x00002005020085a7 */ /* 0x000ea400080010ff */
[----:B--2---:R-:W-:Y:S05]  /*6a30*/  @!P0 BRA `(.L_x_97) ;  /* 0xfffffffc00f08947 */ /* 0x004fea000383ffff */
[----:B------:R-:W-:Y:S05]  /*6a40*/  BRA `(.L_x_27) ;  /* 0xffffffac00f47947 */ /* 0x000fea000383ffff */
.L_x_32:
[----:B-1----:R1:W2:Y:S02]  /*6a50*/  SYNCS.PHASECHK.TRANS64.TRYWAIT P0, [R2+URZ+0x60], R3 ;  /* 0x00006003020075a7 */ /* 0x0022a400080011ff */
[----:B--2---:R-:W-:Y:S05]  /*6a60*/  @!P0 NANOSLEEP.SYNCS 0x989680 ;  /* 0x009896800000895d */ /* 0x004fea0003900000 */
[----:B------:R-:W2:Y:S02]  /*6a70*/  @!P0 SYNCS.PHASECHK.TRANS64 P0, [R2+URZ+0x60], R3 ;  /* 0x00006003020085a7 */ /* 0x000ea400080010ff */
[----:B--2---:R-:W-:Y:S05]  /*6a80*/  @!P0 BRA `(.L_x_32) ;  /* 0xfffffffc00f08947 */ /* 0x004fea000383ffff */
[----:B------:R-:W-:Y:S05]  /*6a90*/  BRA `(.L_x_98) ;  /* 0xffffffb000847947 */ /* 0x000fea000383ffff */
.L_x_36:
[----:B----4-:R-:W-:-:S07]  /*6aa0*/  MOV R0, UR5 ;  /* 0x0000000500007c02 */ /* 0x010fce0008000f00 */
.L_x_99:
[----:B-1----:R1:W2:Y:S02]  /*6ab0*/  SYNCS.PHASECHK.TRANS64.TRYWAIT P0, [R0+URZ], R3 ;  /* 0x00000003000075a7 */ /* 0x0022a400080011ff */
[----:B--2---:R-:W-:Y:S05]  /*6ac0*/  @!P0 NANOSLEEP.SYNCS 0x989680 ;  /* 0x009896800000895d */ /* 0x004fea0003900000 */
[----:B------:R-:W2:Y:S02]  /*6ad0*/  @!P0 SYNCS.PHASECHK.TRANS64 P0, [R0+URZ], R3 ;  /* 0x00000003000085a7 */ /* 0x000ea400080010ff */
[----:B--2---:R-:W-:Y:S05]  /*6ae0*/  @!P0 BRA `(.L_x_99) ;  /* 0xfffffffc00f08947 */ /* 0x004fea000383ffff */
[----:B------:R-:W-:Y:S05]  /*6af0*/  BRA `(.L_x_100) ;  /* 0xffffffb400f47947 */ /* 0x000fea000383ffff */
.L_x_37:
[----:B----4-:R-:W-:-:S07]  /*6b00*/  MOV R0, UR5 ;  /* 0x0000000500007c02 */ /* 0x010fce0008000f00 */
.L_x_101:
[----:B-1----:R1:W2:Y:S02]  /*6b10*/  SYNCS.PHASECHK.TRANS64.TRYWAIT P0, [R0+URZ], R3 ;  /* 0x00000003000075a7 */ /* 0x0022a400080011ff */
[----:B--2---:R-:W-:Y:S05]  /*6b20*/  @!P0 NANOSLEEP.SYNCS 0x989680 ;  /* 0x009896800000895d */ /* 0x004fea0003900000 */
[----:B------:R-:W2:Y:S02]  /*6b30*/  @!P0 SYNCS.PHASECHK.TRANS64 P0, [R0+URZ], R3 ;  /* 0x00000003000085a7 */ /* 0x000ea400080010ff */
[----:B--2---:R-:W-:Y:S05]  /*6b40*/  @!P0 BRA `(.L_x_101) ;  /* 0xfffffffc00f08947 */ /* 0x004fea000383ffff */
[----:B------:R-:W-:Y:S05]  /*6b50*/  BRA `(.L_x_102) ;  /* 0xffffffb800007947 */ /* 0x000fea000383ffff */
.L_x_38:
[----:B----4-:R-:W-:-:S07]  /*6b60*/  MOV R0, UR5 ;  /* 0x0000000500007c02 */ /* 0x010fce0008000f00 */
.L_x_103:
[----:B-1----:R1:W2:Y:S02]  /*6b70*/  SYNCS.PHASECHK.TRANS64.TRYWAIT P0, [R0+URZ], R3 ;  /* 0x00000003000075a7 */ /* 0x0022a400080011ff */
[----:B--2---:R-:W-:Y:S05]  /*6b80*/  @!P0 NANOSLEEP.SYNCS 0x989680 ;  /* 0x009896800000895d */ /* 0x004fea0003900000 */
[----:B------:R-:W2:Y:S02]  /*6b90*/  @!P0 SYNCS.PHASECHK.TRANS64 P0, [R0+URZ], R3 ;  /* 0x00000003000085a7 */ /* 0x000ea400080010ff */
[----:B--2---:R-:W-:Y:S05]  /*6ba0*/  @!P0 BRA `(.L_x_103) ;  /* 0xfffffffc00f08947 */ /* 0x004fea000383ffff */
[----:B------:R-:W-:Y:S05]  /*6bb0*/  BRA `(.L_x_104) ;  /* 0xffffffb8000c7947 */ /* 0x000fea000383ffff */
.L_x_41:
[----:B-1----:R1:W2:Y:S02]  /*6bc0*/  SYNCS.PHASECHK.TRANS64.TRYWAIT P0, [R0+URZ+0xc0], R5 ;  /* 0x0000c005000075a7 */ /* 0x0022a400080011ff */
[----:B--2---:R-:W-:Y:S05]  /*6bd0*/  @!P0 NANOSLEEP.SYNCS 0x989680 ;  /* 0x009896800000895d */ /* 0x004fea0003900000 */
[----:B------:R-:W2:Y:S02]  /*6be0*/  @!P0 SYNCS.PHASECHK.TRANS64 P0, [R0+URZ+0xc0], R5 ;  /* 0x0000c005000085a7 */ /* 0x000ea400080010ff */
[----:B--2---:R-:W-:Y:S05]  /*6bf0*/  @!P0 BRA `(.L_x_41) ;  /* 0xfffffffc00f08947 */ /* 0x004fea000383ffff */
[----:B------:R-:W-:Y:S05]  /*6c00*/  BRA `(.L_x_105) ;  /* 0xffffffb800687947 */ /* 0x000fea000383ffff */
.L_x_42:
[----:B------:R-:W-:-:S07]  /*6c10*/  MOV R0, UR5 ;  /* 0x0000000500007c02 */ /* 0x000fce0008000f00 */
.L_x_106:
[----:B-1----:R1:W2:Y:S02]  /*6c20*/  SYNCS.PHASECHK.TRANS64.TRYWAIT P0, [R0+URZ+0x70], R5 ;  /* 0x00007005000075a7 */ /* 0x0022a400080011ff */
[----:B--2---:R-:W-:Y:S05]  /*6c30*/  @!P0 NANOSLEEP.SYNCS 0x989680 ;  /* 0x009896800000895d */ /* 0x004fea0003900000 */
[----:B------:R-:W2:Y:S02]  /*6c40*/  @!P0 SYNCS.PHASECHK.TRANS64 P0, [R0+URZ+0x70], R5 ;  /* 0x00007005000085a7 */ /* 0x000ea400080010ff */
[----:B--2---:R-:W-:Y:S05]  /*6c50*/  @!P0 BRA `(.L_x_106) ;  /* 0xfffffffc00f08947 */ /* 0x004fea000383ffff */
[----:B------:R-:W-:Y:S05]  /*6c60*/  BRA `(.L_x_107) ;  /* 0xffffffb800787947 */ /* 0x000fea000383ffff */
.L_x_43:
[----:B-1----:R1:W2:Y:S02]  /*6c70*/  SYNCS.PHASECHK.TRANS64.TRYWAIT P1, [R0+URZ+0x60], R5 ;  /* 0x00006005000075a7 */ /* 0x0022a400080211ff */
[----:B--2---:R-:W-:Y:S05]  /*6c80*/  @!P1 NANOSLEEP.SYNCS 0x989680 ;  /* 0x009896800000995d */ /* 0x004fea0003900000 */
[----:B------:R-:W2:Y:S02]  /*6c90*/  @!P1 SYNCS.PHASECHK.TRANS64 P1, [R0+URZ+0x60], R5 ;  /* 0x00006005000095a7 */ /* 0x000ea400080210ff */
[----:B--2---:R-:W-:Y:S05]  /*6ca0*/  @!P1 BRA `(.L_x_43) ;  /* 0xfffffffc00f09947 */ /* 0x004fea000383ffff */
[----:B------:R-:W-:Y:S05]  /*6cb0*/  BRA `(.L_x_108) ;  /* 0xffffffb800a87947 */ /* 0x000fea000383ffff */
.L_x_46:
[----:B------:R-:W-:-:S07]  /*6cc0*/  MOV R0, UR5 ;  /* 0x0000000500007c02 */ /* 0x000fce0008000f00 */
.L_x_109:
[----:B-1----:R1:W2:Y:S02]  /*6cd0*/  SYNCS.PHASECHK.TRANS64.TRYWAIT P0, [R0+URZ+0x70], R3 ;  /* 0x00007003000075a7 */ /* 0x0022a400080011ff */
[----:B--2---:R-:W-:Y:S05]  /*6ce0*/  @!P0 NANOSLEEP.SYNCS 0x989680 ;  /* 0x009896800000895d */ /* 0x004fea0003900000 */
[----:B------:R-:W2:Y:S02]  /*6cf0*/  @!P0 SYNCS.PHASECHK.TRANS64 P0, [R0+URZ+0x70], R3 ;  /* 0x00007003000085a7 */ /* 0x000ea400080010ff */
[----:B--2---:R-:W-:Y:S05]  /*6d00*/  @!P0 BRA `(.L_x_109) ;  /* 0xfffffffc00f08947 */ /* 0x004fea000383ffff */
[----:B------:R-:W-:Y:S05]  /*6d10*/  BRA `(.L_x_45) ;  /* 0xffffffb800fc7947 */ /* 0x000fea000383ffff */
.L_x_53:
[----:B-1----:R1:W2:Y:S02]  /*6d20*/  SYNCS.PHASECHK.TRANS64.TRYWAIT P1, [R0+URZ+0x60], R5 ;  /* 0x00006005000075a7 */ /* 0x0022a400080211ff */
[----:B--2---:R-:W-:Y:S05]  /*6d30*/  @!P1 NANOSLEEP.SYNCS 0x989680 ;  /* 0x009896800000995d */ /* 0x004fea0003900000 */
[----:B------:R-:W2:Y:S02]  /*6d40*/  @!P1 SYNCS.PHASECHK.TRANS64 P1, [R0+URZ+0x60], R5 ;  /* 0x00006005000095a7 */ /* 0x000ea400080210ff */
[----:B--2---:R-:W-:Y:S05]  /*6d50*/  @!P1 BRA `(.L_x_53) ;  /* 0xfffffffc00f09947 */ /* 0x004fea000383ffff */
[----:B------:R-:W-:Y:S05]  /*6d60*/  BRA `(.L_x_110) ;  /* 0xffffffc0006c7947 */ /* 0x000fea000383ffff */
.L_x_54:
[----:B------:R-:W-:-:S07]  /*6d70*/  MOV R3, UR7 ;  /* 0x0000000700037c02 */ /* 0x000fce0008000f00 */
.L_x_111:
[----:B-1----:R1:W2:Y:S02]  /*6d80*/  SYNCS.PHASECHK.TRANS64.TRYWAIT P0, [R3+URZ+0xa0], R0 ;  /* 0x0000a000030075a7 */ /* 0x0022a400080011ff */
[----:B--2---:R-:W-:Y:S05]  /*6d90*/  @!P0 NANOSLEEP.SYNCS 0x989680 ;  /* 0x009896800000895d */ /* 0x004fea0003900000 */
[----:B------:R-:W2:Y:S02]  /*6da0*/  @!P0 SYNCS.PHASECHK.TRANS64 P0, [R3+URZ+0xa0], R0 ;  /* 0x0000a000030085a7 */ /* 0x000ea400080010ff */
[----:B--2---:R-:W-:Y:S05]  /*6db0*/  @!P0 BRA `(.L_x_111) ;  /* 0xfffffffc00f08947 */ /* 0x004fea000383ffff */
[----:B------:R-:W-:Y:S05]  /*6dc0*/  BRA `(.L_x_112) ;  /* 0xffffffc000a47947 */ /* 0x000fea000383ffff */
.L_x_57:
[----:B------:R-:W-:Y:S07]  /*6dd0*/  MOV R0, UR6 ;  /* 0x0000000600007c02 */ /* 0x000fee0008000f00 */
.L_x_113:
[----:B-1----:R1:W2:Y:S02]  /*6de0*/  SYNCS.PHASECHK.TRANS64.TRYWAIT P0, [R0+URZ], R3 ;  /* 0x00000003000075a7 */ /* 0x0022a400080011ff */
[----:B--2---:R-:W-:Y:S05]  /*6df0*/  @!P0 NANOSLEEP.SYNCS 0x989680 ;  /* 0x009896800000895d */ /* 0x004fea0003900000 */
[----:B------:R-:W2:Y:S02]  /*6e00*/  @!P0 SYNCS.PHASECHK.TRANS64 P0, [R0+URZ], R3 ;  /* 0x00000003000085a7 */ /* 0x000ea400080010ff */
[----:B--2---:R-:W-:Y:S05]  /*6e10*/  @!P0 BRA `(.L_x_113) ;  /* 0xfffffffc00f08947 */ /* 0x004fea000383ffff */
[----:B------:R-:W-:Y:S05]  /*6e20*/  BRA `(.L_x_56) ;  /* 0xffffffc000c07947 */ /* 0x000fea000383ffff */
.L_x_60:
[----:B------:R-:W-:-:S07]  /*6e30*/  MOV R0, UR6 ;  /* 0x0000000600007c02 */ /* 0x000fce0008000f00 */
.L_x_114:
[----:B--2---:R2:W4:Y:S02]  /*6e40*/  SYNCS.PHASECHK.TRANS64.TRYWAIT P0, [R0+URZ], R3 ;  /* 0x00000003000075a7 */ /* 0x00452400080011ff */
[----:B----4-:R-:W-:Y:S05]  /*6e50*/  @!P0 NANOSLEEP.SYNCS 0x989680 ;  /* 0x009896800000895d */ /* 0x010fea0003900000 */
[----:B------:R-:W4:Y:S02]  /*6e60*/  @!P0 SYNCS.PHASECHK.TRANS64 P0, [R0+URZ], R3 ;  /* 0x00000003000085a7 */ /* 0x000f2400080010ff */
[----:B----4-:R-:W-:Y:S05]  /*6e70*/  @!P0 BRA `(.L_x_114) ;  /* 0xfffffffc00f08947 */ /* 0x010fea000383ffff */
[----:B------:R-:W-:Y:S05]  /*6e80*/  BRA `(.L_x_115) ;  /* 0xffffffc4009c7947 */ /* 0x000fea000383ffff */
.L_x_61:
[----:B------:R-:W-:-:S07]  /*6e90*/  MOV R0, UR6 ;  /* 0x0000000600007c02 */ /* 0x000fce0008000f00 */
.L_x_116:
[----:B-1----:R1:W2:Y:S02]  /*6ea0*/  SYNCS.PHASECHK.TRANS64.TRYWAIT P0, [R0+URZ], R3 ;  /* 0x00000003000075a7 */ /* 0x0022a400080011ff */
[----:B--2---:R-:W-:Y:S05]  /*6eb0*/  @!P0 NANOSLEEP.SYNCS 0x989680 ;  /* 0x009896800000895d */ /* 0x004fea0003900000 */
[----:B------:R-:W2:Y:S02]  /*6ec0*/  @!P0 SYNCS.PHASECHK.TRANS64 P0, [R0+URZ], R3 ;  /* 0x00000003000085a7 */ /* 0x000ea400080010ff */
[----:B--2---:R-:W-:Y:S05]  /*6ed0*/  @!P0 BRA `(.L_x_116) ;  /* 0xfffffffc00f08947 */ /* 0x004fea000383ffff */
[----:B------:R-:W-:Y:S05]  /*6ee0*/  BRA `(.L_x_117) ;  /* 0xffffffc400a87947 */ /* 0x000fea000383ffff */
.L_x_62:
[----:B------:R-:W-:-:S07]  /*6ef0*/  MOV R0, UR6 ;  /* 0x0000000600007c02 */ /* 0x000fce0008000f00 */
.L_x_118:
[----:B-1----:R1:W2:Y:S02]  /*6f00*/  SYNCS.PHASECHK.TRANS64.TRYWAIT P0, [R0+URZ], R3 ;  /* 0x00000003000075a7 */ /* 0x0022a400080011ff */
[----:B--2---:R-:W-:Y:S05]  /*6f10*/  @!P0 NANOSLEEP.SYNCS 0x989680 ;  /* 0x009896800000895d */ /* 0x004fea0003900000 */
[----:B------:R-:W2:Y:S02]  /*6f20*/  @!P0 SYNCS.PHASECHK.TRANS64 P0, [R0+URZ], R3 ;  /* 0x00000003000085a7 */ /* 0x000ea400080010ff */
[----:B--2---:R-:W-:Y:S05]  /*6f30*/  @!P0 BRA `(.L_x_118) ;  /* 0xfffffffc00f08947 */ /* 0x004fea000383ffff */
[----:B------:R-:W-:Y:S05]  /*6f40*/  BRA `(.L_x_119) ;  /* 0xffffffc400b47947 */ /* 0x000fea000383ffff */
.L_x_63:
[----:B------:R-:W-:-:S07]  /*6f50*/  MOV R0, UR7 ;  /* 0x0000000700007c02 */ /* 0x000fce0008000f00 */
.L_x_120:
[----:B-1----:R1:W2:Y:S02]  /*6f60*/  SYNCS.PHASECHK.TRANS64.TRYWAIT P0, [R0+URZ], R3 ;  /* 0x00000003000075a7 */ /* 0x0022a400080011ff */
[----:B--2---:R-:W-:Y:S05]  /*6f70*/  @!P0 NANOSLEEP.SYNCS 0x989680 ;  /* 0x009896800000895d */ /* 0x004fea0003900000 */
[----:B------:R-:W2:Y:S02]  /*6f80*/  @!P0 SYNCS.PHASECHK.TRANS64 P0, [R0+URZ], R3 ;  /* 0x00000003000085a7 */ /* 0x000ea400080010ff */
[----:B--2---:R-:W-:Y:S05]  /*6f90*/  @!P0 BRA `(.L_x_120) ;  /* 0xfffffffc00f08947 */ /* 0x004fea000383ffff */
[----:B------:R-:W-:Y:S05]  /*6fa0*/  BRA `(.L_x_121) ;  /* 0xffffffc400c07947 */ /* 0x000fea000383ffff */
.L_x_68:
[----:B---3--:R3:W1:Y:S02]  /*6fb0*/  SYNCS.PHASECHK.TRANS64.TRYWAIT P0, [R0+URZ+0x60], R3 ;  /* 0x00006003000075a7 */ /* 0x00866400080011ff */
[----:B-1----:R-:W-:Y:S05]  /*6fc0*/  @!P0 NANOSLEEP.SYNCS 0x989680 ;  /* 0x009896800000895d */ /* 0x002fea0003900000 */
[----:B------:R-:W1:Y:S02]  /*6fd0*/  @!P0 SYNCS.PHASECHK.TRANS64 P0, [R0+URZ+0x60], R3 ;  /* 0x00006003000085a7 */ /* 0x000e6400080010ff */
[----:B-1----:R-:W-:Y:S05]  /*6fe0*/  @!P0 BRA `(.L_x_68) ;  /* 0xfffffffc00f08947 */ /* 0x002fea000383ffff */
[----:B------:R-:W-:Y:S05]  /*6ff0*/  BRA `(.L_x_122) ;  /* 0xffffffc800bc7947 */ /* 0x000fea000383ffff */
.L_x_71:
[----:B------:R-:W-:Y:S07]  /*7000*/  MOV R0, UR6 ;  /* 0x0000000600007c02 */ /* 0x000fee0008000f00 */
.L_x_123:
[----:B-1----:R1:W3:Y:S02]  /*7010*/  SYNCS.PHASECHK.TRANS64.TRYWAIT P0, [R0+URZ+0x58], R3 ;  /* 0x00005803000075a7 */ /* 0x0022e400080011ff */
[----:B---3--:R-:W-:Y:S05]  /*7020*/  @!P0 NANOSLEEP.SYNCS 0x989680 ;  /* 0x009896800000895d */ /* 0x008fea0003900000 */
[----:B------:R-:W3:Y:S02]  /*7030*/  @!P0 SYNCS.PHASECHK.TRANS64 P0, [R0+URZ+0x58], R3 ;  /* 0x00005803000085a7 */ /* 0x000ee400080010ff */
[----:B---3--:R-:W-:Y:S05]  /*7040*/  @!P0 BRA `(.L_x_123) ;  /* 0xfffffffc00f08947 */ /* 0x008fea000383ffff */
[----:B------:R-:W-:Y:S05]  /*7050*/  BRA `(.L_x_70) ;  /* 0xffffffcc00a87947 */ /* 0x000fea000383ffff */
.L_x_74:
[----:B------:R-:W-:Y:S07]  /*7060*/  MOV R3, UR6 ;  /* 0x0000000600037c02 */ /* 0x000fee0008000f00 */
.L_x_124:
[----:B-1----:R1:W2:Y:S02]  /*7070*/  SYNCS.PHASECHK.TRANS64.TRYWAIT P2, [R3+URZ+0x48], R26 ;  /* 0x0000481a030075a7 */ /* 0x0022a400080411ff */
[----:B--2---:R-:W-:Y:S05]  /*7080*/  @!P2 NANOSLEEP.SYNCS 0x989680 ;  /* 0x009896800000a95d */ /* 0x004fea0003900000 */
[----:B------:R-:W2:Y:S02]  /*7090*/  @!P2 SYNCS.PHASECHK.TRANS64 P2, [R3+URZ+0x48], R26 ;  /* 0x0000481a0300a5a7 */ /* 0x000ea400080410ff */
[----:B--2---:R-:W-:Y:S05]  /*70a0*/  @!P2 BRA `(.L_x_124) ;  /* 0xfffffffc00f0a947 */ /* 0x004fea000383ffff */
[----:B------:R-:W-:Y:S05]  /*70b0*/  BRA `(.L_x_125) ;  /* 0xffffffd0003c7947 */ /* 0x000fea000383ffff */
.L_x_77:
[----:B--2---:R2:W4:Y:S02]  /*70c0*/  SYNCS.PHASECHK.TRANS64.TRYWAIT P0, [R0+URZ+0x60], R3 ;  /* 0x00006003000075a7 */ /* 0x00452400080011ff */
[----:B----4-:R-:W-:Y:S05]  /*70d0*/  @!P0 NANOSLEEP.SYNCS 0x989680 ;  /* 0x009896800000895d */ /* 0x010fea0003900000 */
[----:B------:R-:W4:Y:S02]  /*70e0*/  @!P0 SYNCS.PHASECHK.TRANS64 P0, [R0+URZ+0x60], R3 ;  /* 0x00006003000085a7 */ /* 0x000f2400080010ff */
[----:B----4-:R-:W-:Y:S05]  /*70f0*/  @!P0 BRA `(.L_x_77) ;  /* 0xfffffffc00f08947 */ /* 0x010fea000383ffff */
[----:B------:R-:W-:Y:S05]  /*7100*/  BRA `(.L_x_126) ;  /* 0xffffffd4008c7947 */ /* 0x000fea000383ffff */
.L_x_88:
[----:B-1----:R-:W-:Y:S04]  /*7110*/  MOV R0, UR43 ;  /* 0x0000002b00007c02 */ /* 0x002fe80008000f00 */
[----:B------:R1:W2:Y:S03]  /*7120*/  SYNCS.PHASECHK.TRANS64.TRYWAIT P1, [R0+URZ+0x40], R3 ;  /* 0x00004003000075a7 */ /* 0x0002a600080211ff */
[----:B--2---:R-:W-:Y:S05]  /*7130*/  @!P1 NANOSLEEP.SYNCS 0x989680 ;  /* 0x009896800000995d */ /* 0x004fea0003900000 */
[----:B------:R-:W2:Y:S02]  /*7140*/  @!P1 SYNCS.PHASECHK.TRANS64 P1, [R0+URZ+0x40], R3 ;  /* 0x00004003000095a7 */ /* 0x000ea400080210ff */
[----:B--2---:R-:W-:Y:S05]  /*7150*/  @!P1 BRA `(.L_x_88) ;  /* 0xfffffffc00ec9947 */ /* 0x004fea000383ffff */
[----:B------:R-:W-:Y:S05]  /*7160*/  BRA `(.L_x_87) ;  /* 0xffffffe000887947 */ /* 0x000fea000383ffff */
.L_x_90:
[----:B------:R1:W1:Y:S02]  /*7170*/  SYNCS.PHASECHK.TRANS64.TRYWAIT P1, [R156+URZ+0x80], R5 ;  /* 0x000080059c0075a7 */ /* 0x00026400080211ff */
[----:B-1----:R-:W-:Y:S05]  /*7180*/  @!P1 NANOSLEEP.SYNCS 0x989680 ;  /* 0x009896800000995d */ /* 0x002fea0003900000 */
[----:B------:R-:W1:Y:S02]  /*7190*/  @!P1 SYNCS.PHASECHK.TRANS64 P1, [R156+URZ+0x80], R5 ;  /* 0x000080059c0095a7 */ /* 0x000e6400080210ff */
[----:B-1----:R-:W-:Y:S05]  /*71a0*/  @!P1 BRA `(.L_x_90) ;  /* 0xfffffffc00f09947 */ /* 0x002fea000383ffff */
[----:B------:R-:W-:Y:S05]  /*71b0*/  BRA `(.L_x_89) ;  /* 0xffffffe000cc7947 */ /* 0x000fea000383ffff */
        .weak           $__internal_0_$__cuda_sm10x_tcgen05_guardrail_trap_col_being_dealloced_not_returned_by_alloc
        .type           $__internal_0_$__cuda_sm10x_tcgen05_guardrail_trap_col_being_dealloced_not_returned_by_alloc,@function
        .size           $__internal_0_$__cuda_sm10x_tcgen05_guardrail_trap_col_being_dealloced_not_returned_by_alloc,($__internal_1_$__cuda_sm10x_tcgen05_guardrail_trap_phase_invalid_during_alloc - $__internal_0_$__cuda_sm10x_tcgen05_guardrail_trap_col_being_dealloced_not_returned_by_alloc)
$__internal_0_$__cuda_sm10x_tcgen05_guardrail_trap_col_being_dealloced_not_returned_by_alloc:
[----:B------:R-:W-:Y:S05]  /*71c0*/  BPT.TRAP 0x1 ;  /* 0x000000040000795c */ /* 0x000fea0000300000 */
[----:B------:R-:W-:-:S04]  /*71d0*/  HFMA2 R3, -RZ, RZ, 0, 0 ;  /* 0x00000000ff037431 */ /* 0x000fc800000001ff */
[----:B------:R-:W-:Y:S05]  /*71e0*/  RET.REL.NODEC R2 `(_ZN7cutlass13device_kernelINS_4gemm6kernel13GemmUniversalIN4cute5tupleIJiiiiEEENS1_10collective13CollectiveMmaINS1_35MainloopSm100TmaUmmaWarpSpecializedILi4ELi2ELi4ENS5_IJNS4_1CILi1EEESB_SB_EEEEENS5_IJNSA_ILi128EEENSA_ILi64EEESE_EEENS_12float_e4m3_tENS5_IJlSB_lEEESH_SI_NS4_8TiledMMAINS4_8MMA_AtomIJNS4_10MMA_TraitsINS4_19SM100_MMA_F8F6F4_SSEJSH_SH_fSE_SF_NS4_17integral_constantINS4_4UMMA5MajorELSP_0EEESQ_NSN_INSO_7ScaleInELSR_0EEESS_EEEEEENS4_6LayoutISC_NS5_IJNSA_ILi0EEESW_SW_EEEEENS5_IJNS4_10UnderscoreESZ_SZ_EEEEENS4_13SM90_TMA_LOADENS4_14ComposedLayoutINS4_7SwizzleILi3ELi4ELi3EEENS4_18smem_ptr_flag_bitsILi8EEENSV_INS5_IJNSA_ILi8EEESE_EEENS5_IJSE_SB_EEEEEEEvNS4_8identityES12_S1C_vS1D_EENS_8epilogue10collective18CollectiveEpilogueINS1F_23Sm100TmaWarpSpecializedILi1ELi1ELi64ELb0ELb0EEEJSG_NS5_IJNSV_ISE_SB_EENSV_ISF_SB_EEEEESH_SI_SH_SI_NS1F_6fusion15FusionCallbacksIS1J_NS1N_17LinearCombinationISH_fSH_fLNS_15FloatRoundStyleE2EEESG_S1M_JEEENS4_5SM1004TMEM4LOAD26SM100_TMEM_LOAD_32dp32b64xES12_NS13_INS14_ILi2ELi4ELi3EEES17_NSV_INS5_IJS18_SF_EEENS5_IJSF_SB_EEEEEEENS4_39AutoVectorizingCopyWithAssumedAlignmentILi128EEENS4_14SM90_TMA_STOREES21_S23_S23_EEEvvEEEEvNT_6ParamsE) ;  /* 0xffffff8c02847950 */ /* 0x000fea0003c3ffff */
        .weak           $__internal_1_$__cuda_sm10x_tcgen05_guardrail_trap_phase_invalid_during_alloc
        .type           $__internal_1_$__cuda_sm10x_tcgen05_guardrail_trap_phase_invalid_during_alloc,@function
        .size           $__internal_1_$__cuda_sm10x_tcgen05_guardrail_trap_phase_invalid_during_alloc,($__internal_2_$__cuda_sm10x_tcgen05_guardrail_trap_unallocated_columns_being_dealloced - $__internal_1_$__cuda_sm10x_tcgen05_guardrail_trap_phase_invalid_during_alloc)
$__internal_1_$__cuda_sm10x_tcgen05_guardrail_trap_phase_invalid_during_alloc:
[----:B------:R-:W-:Y:S05]  /*71f0*/  BPT.TRAP 0x1 ;  /* 0x000000040000795c */ /* 0x000fea0000300000 */
[----:B------:R-:W-:-:S04]  /*7200*/  MOV R3, 0x0 ;  /* 0x0000000000037802 */ /* 0x000fc80000000f00 */
[----:B------:R-:W-:Y:S05]  /*7210*/  RET.REL.NODEC R2 `(_ZN7cutlass13device_kernelINS_4gemm6kernel13GemmUniversalIN4cute5tupleIJiiiiEEENS1_10collective13CollectiveMmaINS1_35MainloopSm100TmaUmmaWarpSpecializedILi4ELi2ELi4ENS5_IJNS4_1CILi1EEESB_SB_EEEEENS5_IJNSA_ILi128EEENSA_ILi64EEESE_EEENS_12float_e4m3_tENS5_IJlSB_lEEESH_SI_NS4_8TiledMMAINS4_8MMA_AtomIJNS4_10MMA_TraitsINS4_19SM100_MMA_F8F6F4_SSEJSH_SH_fSE_SF_NS4_17integral_constantINS4_4UMMA5MajorELSP_0EEESQ_NSN_INSO_7ScaleInELSR_0EEESS_EEEEEENS4_6LayoutISC_NS5_IJNSA_ILi0EEESW_SW_EEEEENS5_IJNS4_10UnderscoreESZ_SZ_EEEEENS4_13SM90_TMA_LOADENS4_14ComposedLayoutINS4_7SwizzleILi3ELi4ELi3EEENS4_18smem_ptr_flag_bitsILi8EEENSV_INS5_IJNSA_ILi8EEESE_EEENS5_IJSE_SB_EEEEEEEvNS4_8identityES12_S1C_vS1D_EENS_8epilogue10collective18CollectiveEpilogueINS1F_23Sm100TmaWarpSpecializedILi1ELi1ELi64ELb0ELb0EEEJSG_NS5_IJNSV_ISE_SB_EENSV_ISF_SB_EEEEESH_SI_SH_SI_NS1F_6fusion15FusionCallbacksIS1J_NS1N_17LinearCombinationISH_fSH_fLNS_15FloatRoundStyleE2EEESG_S1M_JEEENS4_5SM1004TMEM4LOAD26SM100_TMEM_LOAD_32dp32b64xES12_NS13_INS14_ILi2ELi4ELi3EEES17_NSV_INS5_IJS18_SF_EEENS5_IJSF_SB_EEEEEEENS4_39AutoVectorizingCopyWithAssumedAlignmentILi128EEENS4_14SM90_TMA_STOREES21_S23_S23_EEEvvEEEEvNT_6ParamsE) ;  /* 0xffffff8c02787950 */ /* 0x000fea0003c3ffff */
        .weak           $__internal_2_$__cuda_sm10x_tcgen05_guardrail_trap_unallocated_columns_being_dealloced
        .type           $__internal_2_$__cuda_sm10x_tcgen05_guardrail_trap_unallocated_columns_being_dealloced,@function
        .size           $__internal_2_$__cuda_sm10x_tcgen05_guardrail_trap_unallocated_columns_being_dealloced,(.L_x_128 - $__internal_2_$__cuda_sm10x_tcgen05_guardrail_trap_unallocated_columns_being_dealloced)
$__internal_2_$__cuda_sm10x_tcgen05_guardrail_trap_unallocated_columns_being_dealloced:
[----:B------:R-:W-:Y:S05]  /*7220*/  BPT.TRAP 0x1 ;  /* 0x000000040000795c */ /* 0x000fea0000300000 */
[----:B------:R-:W-:-:S04]  /*7230*/  HFMA2 R3, -RZ, RZ, 0, 0 ;  /* 0x00000000ff037431 */ /* 0x000fc800000001ff */
[----:B------:R-:W-:Y:S05]  /*7240*/  RET.REL.NODEC R2 `(_ZN7cutlass13device_kernelINS_4gemm6kernel13GemmUniversalIN4cute5tupleIJiiiiEEENS1_10collective13CollectiveMmaINS1_35MainloopSm100TmaUmmaWarpSpecializedILi4ELi2ELi4ENS5_IJNS4_1CILi1EEESB_SB_EEEEENS5_IJNSA_ILi128EEENSA_ILi64EEESE_EEENS_12float_e4m3_tENS5_IJlSB_lEEESH_SI_NS4_8TiledMMAINS4_8MMA_AtomIJNS4_10MMA_TraitsINS4_19SM100_MMA_F8F6F4_SSEJSH_SH_fSE_SF_NS4_17integral_constantINS4_4UMMA5MajorELSP_0EEESQ_NSN_INSO_7ScaleInELSR_0EEESS_EEEEEENS4_6LayoutISC_NS5_IJNSA_ILi0EEESW_SW_EEEEENS5_IJNS4_10UnderscoreESZ_SZ_EEEEENS4_13SM90_TMA_LOADENS4_14ComposedLayoutINS4_7SwizzleILi3ELi4ELi3EEENS4_18smem_ptr_flag_bitsILi8EEENSV_INS5_IJNSA_ILi8EEESE_EEENS5_IJSE_SB_EEEEEEEvNS4_8identityES12_S1C_vS1D_EENS_8epilogue10collective18CollectiveEpilogueINS1F_23Sm100TmaWarpSpecializedILi1ELi1ELi64ELb0ELb0EEEJSG_NS5_IJNSV_ISE_SB_EENSV_ISF_SB_EEEEESH_SI_SH_SI_NS1F_6fusion15FusionCallbacksIS1J_NS1N_17LinearCombinationISH_fSH_fLNS_15FloatRoundStyleE2EEESG_S1M_JEEENS4_5SM1004TMEM4LOAD26SM100_TMEM_LOAD_32dp32b64xES12_NS13_INS14_ILi2ELi4ELi3EEES17_NSV_INS5_IJS18_SF_EEENS5_IJSF_SB_EEEEEEENS4_39AutoVectorizingCopyWithAssumedAlignmentILi128EEENS4_14SM90_TMA_STOREES21_S23_S23_EEEvvEEEEvNT_6ParamsE) ;  /* 0xffffff8c026c7950 */ /* 0x000fea0003c3ffff */
.L_x_127:
[----:B------:R-:W-:-:S00]  /*7250*/  BRA `(.L_x_127) ;  /* 0xfffffffc00fc7947 */ /* 0x000fc0000383ffff */
[----:B------:R-:W-:-:S00]  /*7260*/  NOP ;  /* 0x0000000000007918 */ /* 0x000fc00000000000 */
        /* <DEDUP_REMOVED lines=9> */
.L_x_128:


//--------------------- .nv.global.init           --------------------------
	.section	.nv.global.init,"aw",@progbits
.nv.global.init:
	.type		$str$27,@object
	.size		$str$27,($str$28 - $str$27)
$str$27:
        /*0000*/ 	.byte	0x28, 0x61, 0x64, 0x64, 0x72, 0x65, 0x73, 0x73, 0x20, 0x26, 0x20, 0x6d, 0x61, 0x73, 0x6b, 0x29
        /*0010*/ 	.byte	0x20, 0x3d, 0x3d, 0x20, 0x30, 0x00
	.type		$str$28,@object
	.size		$str$28,($str$26 - $str$28)
$str$28:
        /*0016*/ 	.byte	0x2f, 0x74, 0x6d, 0x70, 0x2f, 0x63, 0x75, 0x74, 0x6c, 0x61, 0x73, 0x73, 0x5f, 0x73, 0x77, 0x65
        /*0026*/ 	.byte	0x65, 0x70, 0x5f, 0x73, 0x72, 0x63, 0x2f, 0x69, 0x6e, 0x63, 0x6c, 0x75, 0x64, 0x65, 0x2f, 0x63
        /*0036*/ 	.byte	0x75, 0x74, 0x65, 0x2f, 0x70, 0x6f, 0x69, 0x6e, 0x74, 0x65, 0x72, 0x5f, 0x66, 0x6c, 0x61, 0x67
        /*0046*/ 	.byte	0x67, 0x65, 0x64, 0x2e, 0x68, 0x70, 0x70, 0x00
	.type		$str$26,@object
	.size		$str$26,($str$25 - $str$26)
$str$26:
        /*004e*/ 	.byte	0x2f, 0x74, 0x6d, 0x70, 0x2f, 0x63, 0x75, 0x74, 0x6c, 0x61, 0x73, 0x73, 0x5f, 0x73, 0x77, 0x65
        /*005e*/ 	.byte	0x65, 0x70, 0x5f, 0x73, 0x72, 0x63, 0x2f, 0x69, 0x6e, 0x63, 0x6c, 0x75, 0x64, 0x65, 0x2f, 0x63
        /*006e*/ 	.byte	0x75, 0x74, 0x65, 0x2f, 0x61, 0x74, 0x6f, 0x6d, 0x2f, 0x63, 0x6f, 0x70, 0x79, 0x5f, 0x74, 0x72
        /*007e*/ 	.byte	0x61, 0x69, 0x74, 0x73, 0x5f, 0x73, 0x6d, 0x31, 0x30, 0x30, 0x2e, 0x68, 0x70, 0x70, 0x00
	.type		$str$25,@object
	.size		$str$25,(__unnamed_1 - $str$25)
$str$25:
        /*008d*/ 	.byte	0x28, 0x28, 0x75, 0x69, 0x6e, 0x74, 0x33, 0x32, 0x5f, 0x74, 0x28, 0x74, 0x68, 0x72, 0x65, 0x61
        /*009d*/ 	.byte	0x64, 0x49, 0x64, 0x78, 0x2e, 0x78, 0x29, 0x20, 0x2f, 0x20, 0x33, 0x32, 0x29, 0x20, 0x25, 0x20
        /*00ad*/ 	.byte	0x34, 0x29, 0x20, 0x3d, 0x3d, 0x20, 0x28, 0x28, 0x28, 0x74, 0x6d, 0x65, 0x6d, 0x5f, 0x61, 0x64
        /*00bd*/ 	.byte	0x64, 0x72, 0x20, 0x3e, 0x3e, 0x20, 0x31, 0x36, 0x29, 0x20, 0x2f, 0x20, 0x33, 0x32, 0x29, 0x20
        /*00cd*/ 	.byte	0x25, 0x20, 0x34, 0x29, 0x00
	.type		__unnamed_1,@object
	.size		__unnamed_1,(__unnamed_2 - __unnamed_1)
__unnamed_1:
        /*00d2*/ 	.byte	0x61, 0x75, 0x74, 0x6f, 0x20, 0x63, 0x75, 0x74, 0x65, 0x3a, 0x3a, 0x61, 0x73, 0x5f, 0x70, 0x6f
        /* <DEDUP_REMOVED lines=24> */
        /*0262*/ 	.byte	0x43, 0x3c, 0x38, 0x31, 0x39, 0x32, 0x3e, 0x3e, 0x3e, 0x3e, 0x5d, 0x00
	.type		__unnamed_2,@object
	.size		__unnamed_2,(.L_2 - __unnamed_2)
__unnamed_2:
        /* <DEDUP_REMOVED lines=42> */
        /*050e*/ 	.byte	0x3e, 0x3e, 0x3e, 0x3e, 0x5d, 0x00
.L_2:


//--------------------- .nv.shared._ZN7cutlass13device_kernelINS_4gemm6kernel13GemmUniversalIN4cute5tupleIJiiiiEEENS1_10collective13CollectiveMmaINS1_35MainloopSm100TmaUmmaWarpSpecializedILi4ELi2ELi4ENS5_IJNS4_1CILi1EEESB_SB_EEEEENS5_IJNSA_ILi128EEENSA_ILi64EEESE_EEENS_12float_e4m3_tENS5_IJlSB_lEEESH_SI_NS4_8TiledMMAINS4_8MMA_AtomIJNS4_10MMA_TraitsINS4_19SM100_MMA_F8F6F4_SSEJSH_SH_fSE_SF_NS4_17integral_constantINS4_4UMMA5MajorELSP_0EEESQ_NSN_INSO_7ScaleInELSR_0EEESS_EEEEEENS4_6LayoutISC_NS5_IJNSA_ILi0EEESW_SW_EEEEENS5_IJNS4_10UnderscoreESZ_SZ_EEEEENS4_13SM90_TMA_LOADENS4_14ComposedLayoutINS4_7SwizzleILi3ELi4ELi3EEENS4_18smem_ptr_flag_bitsILi8EEENSV_INS5_IJNSA_ILi8EEESE_EEENS5_IJSE_SB_EEEEEEEvNS4_8identityES12_S1C_vS1D_EENS_8epilogue10collective18CollectiveEpilogueINS1F_23Sm100TmaWarpSpecializedILi1ELi1ELi64ELb0ELb0EEEJSG_NS5_IJNSV_ISE_SB_EENSV_ISF_SB_EEEEESH_SI_SH_SI_NS1F_6fusion15FusionCallbacksIS1J_NS1N_17LinearCombinationISH_fSH_fLNS_15FloatRoundStyleE2EEESG_S1M_JEEENS4_5SM1004TMEM4LOAD26SM100_TMEM_LOAD_32dp32b64xES12_NS13_INS14_ILi2ELi4ELi3EEES17_NSV_INS5_IJS18_SF_EEENS5_IJSF_SB_EEEEEEENS4_39AutoVectorizingCopyWithAssumedAlignmentILi128EEENS4_14SM90_TMA_STOREES21_S23_S23_EEEvvEEEEvNT_6ParamsE --------------------------
	.section	.nv.shared._ZN7cutlass13device_kernelINS_4gemm6kernel13GemmUniversalIN4cute5tupleIJiiiiEEENS1_10collective13CollectiveMmaINS1_35MainloopSm100TmaUmmaWarpSpecializedILi4ELi2ELi4ENS5_IJNS4_1CILi1EEESB_SB_EEEEENS5_IJNSA_ILi128EEENSA_ILi64EEESE_EEENS_12float_e4m3_tENS5_IJlSB_lEEESH_SI_NS4_8TiledMMAINS4_8MMA_AtomIJNS4_10MMA_TraitsINS4_19SM100_MMA_F8F6F4_SSEJSH_SH_fSE_SF_NS4_17integral_constantINS4_4UMMA5MajorELSP_0EEESQ_NSN_INSO_7ScaleInELSR_0EEESS_EEEEEENS4_6LayoutISC_NS5_IJNSA_ILi0EEESW_SW_EEEEENS5_IJNS4_10UnderscoreESZ_SZ_EEEEENS4_13SM90_TMA_LOADENS4_14ComposedLayoutINS4_7SwizzleILi3ELi4ELi3EEENS4_18smem_ptr_flag_bitsILi8EEENSV_INS5_IJNSA_ILi8EEESE_EEENS5_IJSE_SB_EEEEEEEvNS4_8identityES12_S1C_vS1D_EENS_8epilogue10collective18CollectiveEpilogueINS1F_23Sm100TmaWarpSpecializedILi1ELi1ELi64ELb0ELb0EEEJSG_NS5_IJNSV_ISE_SB_EENSV_ISF_SB_EEEEESH_SI_SH_SI_NS1F_6fusion15FusionCallbacksIS1J_NS1N_17LinearCombinationISH_fSH_fLNS_15FloatRoundStyleE2EEESG_S1M_JEEENS4_5SM1004TMEM4LOAD26SM100_TMEM_LOAD_32dp32b64xES12_NS13_INS14_ILi2ELi4ELi3EEES17_NSV_INS5_IJS18_SF_EEENS5_IJSF_SB_EEEEEEENS4_39AutoVectorizingCopyWithAssumedAlignmentILi128EEENS4_14SM90_TMA_STOREES21_S23_S23_EEEvvEEEEvNT_6ParamsE,"aw",@nobits
	.sectionflags	@""
	.align	16
	.zero		1024


//--------------------- .nv.shared.reserved.0     --------------------------
	.section	.nv.shared.reserved.0,"aw",@nobits
	.weak		__nv_reservedSMEM_offset_0_alias
	.size		__nv_reservedSMEM_offset_0_alias, 0, 64
	.other		__nv_reservedSMEM_offset_0_alias,@"STO_CUDA_RESERVED_SHARED STV_DEFAULT"
__nv_reservedSMEM_offset_0_alias:
	.zero		0
.nv.shared.reserved.0:
	.zero		64
	.weak		__nv_reservedSMEM_tcgen05_partition
	.type		__nv_reservedSMEM_tcgen05_partition,@object
	.size		__nv_reservedSMEM_tcgen05_partition,(.L_0 - __nv_reservedSMEM_tcgen05_partition)
__nv_reservedSMEM_tcgen05_partition:
	.zero		32
.L_0:


//--------------------- .nv.global                --------------------------
	.section	.nv.global,"aw",@nobits
.nv.global:
	.type		_ZN40_INTERNAL_71602550_4_k_cu_49c4ee1a_330964cute1_E,@object
	.size		_ZN40_INTERNAL_71602550_4_k_cu_49c4ee1a_330964cute1_E,(_ZN40_INTERNAL_71602550_4_k_cu_49c4ee1a_330964cuda3std3__45__cpo6cbeginE - _ZN40_INTERNAL_71602550_4_k_cu_49c4ee1a_330964cute1_E)
_ZN40_INTERNAL_71602550_4_k_cu_49c4ee1a_330964cute1_E:
	.zero		1
	.type		_ZN40_INTERNAL_71602550_4_k_cu_49c4ee1a_330964cuda3std3__45__cpo6cbeginE,@object
	.size		_ZN40_INTERNAL_71602550_4_k_cu_49c4ee1a_330964cuda3std3__45__cpo6cbeginE,(_ZN40_INTERNAL_71602550_4_k_cu_49c4ee1a_330964cuda3std3__48in_placeE - _ZN40_INTERNAL_71602550_4_k_cu_49c4ee1a_330964cuda3std3__45__cpo6cbeginE)
_ZN40_INTERNAL_71602550_4_k_cu_49c4ee1a_330964cuda3std3__45__cpo6cbeginE:
	.zero		1
	.type		_ZN40_INTERNAL_71602550_4_k_cu_49c4ee1a_330964cuda3std3__48in_placeE,@object
	.size		_ZN40_INTERNAL_71602550_4_k_cu_49c4ee1a_330964cuda3std3__48in_placeE,(_ZN40_INTERNAL_71602550_4_k_cu_49c4ee1a_330964cuda3std6ranges3__45__cpo9iter_moveE - _ZN40_INTERNAL_71602550_4_k_cu_49c4ee1a_330964cuda3std3__48in_placeE)
_ZN40_INTERNAL_71602550_4_k_cu_49c4ee1a_330964cuda3std3__48in_placeE:
	.zero		1
	.type		_ZN40_INTERNAL_71602550_4_k_cu_49c4ee1a_330964cuda3std6ranges3__45__cpo9iter_moveE,@object
	.size		_ZN40_INTERNAL_71602550_4_k_cu_49c4ee1a_330964cuda3std6ranges3__45__cpo9iter_moveE,(_ZN40_INTERNAL_71602550_4_k_cu_49c4ee1a_330964cuda3std3__45__cpo5beginE - _ZN40_INTERNAL_71602550_4_k_cu_49c4ee1a_330964cuda3std6ranges3__45__cpo9iter_moveE)
_ZN40_INTERNAL_71602550_4_k_cu_49c4ee1a_330964cuda3std6ranges3__45__cpo9iter_moveE:
	.zero		1
	.type		_ZN40_INTERNAL_71602550_4_k_cu_49c4ee1a_330964cuda3std3__45__cpo5beginE,@object
	.size		_ZN40_INTERNAL_71602550_4_k_cu_49c4ee1a_330964cuda3std3__45__cpo5beginE,(_ZN40_INTERNAL_71602550_4_k_cu_49c4ee1a_330964cuda3std3__442_GLOBAL__N__71602550_4_k_cu_49c4ee1a_330966ignoreE - _ZN40_INTERNAL_71602550_4_k_cu_49c4ee1a_330964cuda3std3__45__cpo5beginE)
_ZN40_INTERNAL_71602550_4_k_cu_49c4ee1a_330964cuda3std3__45__cpo5beginE:
	.zero		1
	.type		_ZN40_INTERNAL_71602550_4_k_cu_49c4ee1a_330964cuda3std3__442_GLOBAL__N__71602550_4_k_cu_49c4ee1a_330966ignoreE,@object
	.size		_ZN40_INTERNAL_71602550_4_k_cu_49c4ee1a_330964cuda3std3__442_GLOBAL__N__71602550_4_k_cu_49c4ee1a_330966ignoreE,(_ZN40_INTERNAL_71602550_4_k_cu_49c4ee1a_330964cute7productE - _ZN40_INTERNAL_71602550_4_k_cu_49c4ee1a_330964cuda3std3__442_GLOBAL__N__71602550_4_k_cu_49c4ee1a_330966ignoreE)
_ZN40_INTERNAL_71602550_4_k_cu_49c4ee1a_330964cuda3std3__442_GLOBAL__N__71602550_4_k_cu_49c4ee1a_330966ignoreE:
	.zero		1
	.type		_ZN40_INTERNAL_71602550_4_k_cu_49c4ee1a_330964cute7productE,@object
	.size		_ZN40_INTERNAL_71602550_4_k_cu_49c4ee1a_330964cute7productE,(_ZN40_INTERNAL_71602550_4_k_cu_49c4ee1a_330964cuda3std3__45__cpo3endE - _ZN40_INTERNAL_71602550_4_k_cu_49c4ee1a_330964cute7productE)
_ZN40_INTERNAL_71602550_4_k_cu_49c4ee1a_330964cute7productE:
	.zero		1
	.type		_ZN40_INTERNAL_71602550_4_k_cu_49c4ee1a_330964cuda3std3__45__cpo3endE,@object
	.size		_ZN40_INTERNAL_71602550_4_k_cu_49c4ee1a_330964cuda3std3__45__cpo3endE,(_ZN40_INTERNAL_71602550_4_k_cu_49c4ee1a_330964cuda3std3__419piecewise_constructE - _ZN40_INTERNAL_71602550_4_k_cu_49c4ee1a_330964cuda3std3__45__cpo3endE)
_ZN40_INTERNAL_71602550_4_k_cu_49c4ee1a_330964cuda3std3__45__cpo3endE:
	.zero		1
	.type		_ZN40_INTERNAL_71602550_4_k_cu_49c4ee1a_330964cuda3std3__419piecewise_constructE,@object
	.size		_ZN40_INTERNAL_71602550_4_k_cu_49c4ee1a_330964cuda3std3__419piecewise_constructE,(_ZN40_INTERNAL_71602550_4_k_cu_49c4ee1a_330964cuda3std3__45__cpo4cendE - _ZN40_INTERNAL_71602550_4_k_cu_49c4ee1a_330964cuda3std3__419piecewise_constructE)
_ZN40_INTERNAL_71602550_4_k_cu_49c4ee1a_330964cuda3std3__419piecewise_constructE:
	.zero		1
	.type		_ZN40_INTERNAL_71602550_4_k_cu_49c4ee1a_330964cuda3std3__45__cpo4cendE,@object
	.size		_ZN40_INTERNAL_71602550_4_k_cu_49c4ee1a_330964cuda3std3__45__cpo4cendE,(_ZN40_INTERNAL_71602550_4_k_cu_49c4ee1a_330964cuda3std6ranges3__45__cpo4swapE - _ZN40_INTERNAL_71602550_4_k_cu_49c4ee1a_330964cuda3std3__45__cpo4cendE)
_ZN40_INTERNAL_71602550_4_k_cu_49c4ee1a_330964cuda3std3__45__cpo4cendE:
	.zero		1
	.type		_ZN40_INTERNAL_71602550_4_k_cu_49c4ee1a_330964cuda3std6ranges3__45__cpo4swapE,@object
	.size		_ZN40_INTERNAL_71602550_4_k_cu_49c4ee1a_330964cuda3std6ranges3__45__cpo4swapE,(.L_10 - _ZN40_INTERNAL_71602550_4_k_cu_49c4ee1a_330964cuda3std6ranges3__45__cpo4swapE)
_ZN40_INTERNAL_71602550_4_k_cu_49c4ee1a_330964cuda3std6ranges3__45__cpo4swapE:
	.zero		1
.L_10:


//--------------------- .nv.constant0._ZN7cutlass13device_kernelINS_4gemm6kernel13GemmUniversalIN4cute5tupleIJiiiiEEENS1_10collective13CollectiveMmaINS1_35MainloopSm100TmaUmmaWarpSpecializedILi4ELi2ELi4ENS5_IJNS4_1CILi1EEESB_SB_EEEEENS5_IJNSA_ILi128EEENSA_ILi64EEESE_EEENS_12float_e4m3_tENS5_IJlSB_lEEESH_SI_NS4_8TiledMMAINS4_8MMA_AtomIJNS4_10MMA_TraitsINS4_19SM100_MMA_F8F6F4_SSEJSH_SH_fSE_SF_NS4_17integral_constantINS4_4UMMA5MajorELSP_0EEESQ_NSN_INSO_7ScaleInELSR_0EEESS_EEEEEENS4_6LayoutISC_NS5_IJNSA_ILi0EEESW_SW_EEEEENS5_IJNS4_10UnderscoreESZ_SZ_EEEEENS4_13SM90_TMA_LOADENS4_14ComposedLayoutINS4_7SwizzleILi3ELi4ELi3EEENS4_18smem_ptr_flag_bitsILi8EEENSV_INS5_IJNSA_ILi8EEESE_EEENS5_IJSE_SB_EEEEEEEvNS4_8identityES12_S1C_vS1D_EENS_8epilogue10collective18CollectiveEpilogueINS1F_23Sm100TmaWarpSpecializedILi1ELi1ELi64ELb0ELb0EEEJSG_NS5_IJNSV_ISE_SB_EENSV_ISF_SB_EEEEESH_SI_SH_SI_NS1F_6fusion15FusionCallbacksIS1J_NS1N_17LinearCombinationISH_fSH_fLNS_15FloatRoundStyleE2EEESG_S1M_JEEENS4_5SM1004TMEM4LOAD26SM100_TMEM_LOAD_32dp32b64xES12_NS13_INS14_ILi2ELi4ELi3EEES17_NSV_INS5_IJS18_SF_EEENS5_IJSF_SB_EEEEEEENS4_39AutoVectorizingCopyWithAssumedAlignmentILi128EEENS4_14SM90_TMA_STOREES21_S23_S23_EEEvvEEEEvNT_6ParamsE --------------------------
	.section	.nv.constant0._ZN7cutlass13device_kernelINS_4gemm6kernel13GemmUniversalIN4cute5tupleIJiiiiEEENS1_10collective13CollectiveMmaINS1_35MainloopSm100TmaUmmaWarpSpecializedILi4ELi2ELi4ENS5_IJNS4_1CILi1EEESB_SB_EEEEENS5_IJNSA_ILi128EEENSA_ILi64EEESE_EEENS_12float_e4m3_tENS5_IJlSB_lEEESH_SI_NS4_8TiledMMAINS4_8MMA_AtomIJNS4_10MMA_TraitsINS4_19SM100_MMA_F8F6F4_SSEJSH_SH_fSE_SF_NS4_17integral_constantINS4_4UMMA5MajorELSP_0EEESQ_NSN_INSO_7ScaleInELSR_0EEESS_EEEEEENS4_6LayoutISC_NS5_IJNSA_ILi0EEESW_SW_EEEEENS5_IJNS4_10UnderscoreESZ_SZ_EEEEENS4_13SM90_TMA_LOADENS4_14ComposedLayoutINS4_7SwizzleILi3ELi4ELi3EEENS4_18smem_ptr_flag_bitsILi8EEENSV_INS5_IJNSA_ILi8EEESE_EEENS5_IJSE_SB_EEEEEEEvNS4_8identityES12_S1C_vS1D_EENS_8epilogue10collective18CollectiveEpilogueINS1F_23Sm100TmaWarpSpecializedILi1ELi1ELi64ELb0ELb0EEEJSG_NS5_IJNSV_ISE_SB_EENSV_ISF_SB_EEEEESH_SI_SH_SI_NS1F_6fusion15FusionCallbacksIS1J_NS1N_17LinearCombinationISH_fSH_fLNS_15FloatRoundStyleE2EEESG_S1M_JEEENS4_5SM1004TMEM4LOAD26SM100_TMEM_LOAD_32dp32b64xES12_NS13_INS14_ILi2ELi4ELi3EEES17_NSV_INS5_IJS18_SF_EEENS5_IJSF_SB_EEEEEEENS4_39AutoVectorizingCopyWithAssumedAlignmentILi128EEENS4_14SM90_TMA_STOREES21_S23_S23_EEEvvEEEEvNT_6ParamsE,"a",@progbits
	.sectionflags	@""
	.align	4
.nv.constant0._ZN7cutlass13device_kernelINS_4gemm6kernel13GemmUniversalIN4cute5tupleIJiiiiEEENS1_10collective13CollectiveMmaINS1_35MainloopSm100TmaUmmaWarpSpecializedILi4ELi2ELi4ENS5_IJNS4_1CILi1EEESB_SB_EEEEENS5_IJNSA_ILi128EEENSA_ILi64EEESE_EEENS_12float_e4m3_tENS5_IJlSB_lEEESH_SI_NS4_8TiledMMAINS4_8MMA_AtomIJNS4_10MMA_TraitsINS4_19SM100_MMA_F8F6F4_SSEJSH_SH_fSE_SF_NS4_17integral_constantINS4_4UMMA5MajorELSP_0EEESQ_NSN_INSO_7ScaleInELSR_0EEESS_EEEEEENS4_6LayoutISC_NS5_IJNSA_ILi0EEESW_SW_EEEEENS5_IJNS4_10UnderscoreESZ_SZ_EEEEENS4_13SM90_TMA_LOADENS4_14ComposedLayoutINS4_7SwizzleILi3ELi4ELi3EEENS4_18smem_ptr_flag_bitsILi8EEENSV_INS5_IJNSA_ILi8EEESE_EEENS5_IJSE_SB_EEEEEEEvNS4_8identityES12_S1C_vS1D_EENS_8epilogue10collective18CollectiveEpilogueINS1F_23Sm100TmaWarpSpecializedILi1ELi1ELi64ELb0ELb0EEEJSG_NS5_IJNSV_ISE_SB_EENSV_ISF_SB_EEEEESH_SI_SH_SI_NS1F_6fusion15FusionCallbacksIS1J_NS1N_17LinearCombinationISH_fSH_fLNS_15FloatRoundStyleE2EEESG_S1M_JEEENS4_5SM1004TMEM4LOAD26SM100_TMEM_LOAD_32dp32b64xES12_NS13_INS14_ILi2ELi4ELi3EEES17_NSV_INS5_IJS18_SF_EEENS5_IJSF_SB_EEEEEEENS4_39AutoVectorizingCopyWithAssumedAlignmentILi128EEENS4_14SM90_TMA_STOREES21_S23_S23_EEEvvEEEEvNT_6ParamsE:
	.zero		2944


//--------------------- SYMBOLS --------------------------

	.type		.nv.reservedSmem.offset0,@object
	.size		.nv.reservedSmem.offset0,0x4
	.type		.nv.reservedSmem.cap,@object
	.size		.nv.reservedSmem.cap,0x4
	.type		__assertfail,@function
